	.headerflags	@"EF_CUDA_TEXMODE_UNIFIED EF_CUDA_64BIT_ADDRESS EF_CUDA_ACCELERATORS EF_CUDA_SM90 EF_CUDA_VIRTUAL_SM(EF_CUDA_SM90)"
	.elftype	@"ET_EXEC"


//--------------------- .nv.info                  --------------------------
	.section	.nv.info,"",@"SHT_CUDA_INFO"
	.align	4


	//----- nvinfo : EIATTR_REGCOUNT
	.align		4
        /*0000*/ 	.byte	0x04, 0x2f
        /*0002*/ 	.short	(.L_1 - .L_0)
	.align		4
.L_0:
        /*0004*/ 	.word	index@(triton_poi_fused_cat_94)
        /*0008*/ 	.word	0x0000002a


	//----- nvinfo : EIATTR_MIN_STACK_SIZE
	.align		4
.L_1:
        /*000c*/ 	.byte	0x04, 0x12
        /*000e*/ 	.short	(.L_3 - .L_2)
	.align		4
.L_2:
        /*0010*/ 	.word	index@(triton_poi_fused_cat_94)
        /*0014*/ 	.word	0x00000000


	//----- nvinfo : EIATTR_FRAME_SIZE
	.align		4
.L_3:
        /*0018*/ 	.byte	0x04, 0x11
        /*001a*/ 	.short	(.L_5 - .L_4)
	.align		4
.L_4:
        /*001c*/ 	.word	index@(triton_poi_fused_cat_94)
        /*0020*/ 	.word	0x00000000


	//----- nvinfo : EIATTR_MIN_STACK_SIZE
	.align		4
.L_5:
        /*0024*/ 	.byte	0x04, 0x12
        /*0026*/ 	.short	(.L_7 - .L_6)
	.align		4
.L_6:
        /*0028*/ 	.word	index@(triton_poi_fused_cat_94)
        /*002c*/ 	.word	0x00000000
.L_7:


//--------------------- .nv.info.triton_poi_fused_cat_94 --------------------------
	.section	.nv.info.triton_poi_fused_cat_94,"",@"SHT_CUDA_INFO"
	.sectionflags	@""
	.align	4


	//----- nvinfo : EIATTR_CUDA_API_VERSION
	.align		4
        /*0000*/ 	.byte	0x04, 0x37
        /*0002*/ 	.short	(.L_9 - .L_8)
.L_8:
        /*0004*/ 	.word	0x0000007c


	//----- nvinfo : EIATTR_KPARAM_INFO
	.align		4
.L_9:
        /*0008*/ 	.byte	0x04, 0x17
        /*000a*/ 	.short	(.L_11 - .L_10)
.L_10:
        /*000c*/ 	.word	0x00000000
        /*0010*/ 	.short	0x0009
        /*0012*/ 	.short	0x0048
        /*0014*/ 	.byte	0x00, 0xf0, 0x11, 0x00


	//----- nvinfo : EIATTR_KPARAM_INFO
	.align		4
.L_11:
        /*0018*/ 	.byte	0x04, 0x17
        /*001a*/ 	.short	(.L_13 - .L_12)
.L_12:
        /*001c*/ 	.word	0x00000000
        /*0020*/ 	.short	0x0008
        /*0022*/ 	.short	0x0040
        /*0024*/ 	.byte	0x00, 0xf4, 0x21, 0x00


	//----- nvinfo : EIATTR_KPARAM_INFO
	.align		4
.L_13:
        /*0028*/ 	.byte	0x04, 0x17
        /*002a*/ 	.short	(.L_15 - .L_14)
.L_14:
        /*002c*/ 	.word	0x00000000
        /*0030*/ 	.short	0x0007
        /*0032*/ 	.short	0x0038
        /*0034*/ 	.byte	0x00, 0xf4, 0x21, 0x00


	//----- nvinfo : EIATTR_KPARAM_INFO
	.align		4
.L_15:
        /*0038*/ 	.byte	0x04, 0x17
        /*003a*/ 	.short	(.L_17 - .L_16)
.L_16:
        /*003c*/ 	.word	0x00000000
        /*0040*/ 	.short	0x0006
        /*0042*/ 	.short	0x0030
        /*0044*/ 	.byte	0x00, 0xf4, 0x21, 0x00


	//----- nvinfo : EIATTR_KPARAM_INFO
	.align		4
.L_17:
        /*0048*/ 	.byte	0x04, 0x17
        /*004a*/ 	.short	(.L_19 - .L_18)
.L_18:
        /*004c*/ 	.word	0x00000000
        /*0050*/ 	.short	0x0005
        /*0052*/ 	.short	0x0028
        /*0054*/ 	.byte	0x00, 0xf4, 0x21, 0x00


	//----- nvinfo : EIATTR_KPARAM_INFO
	.align		4
.L_19:
        /*0058*/ 	.byte	0x04, 0x17
        /*005a*/ 	.short	(.L_21 - .L_20)
.L_20:
        /*005c*/ 	.word	0x00000000
        /*0060*/ 	.short	0x0004
        /*0062*/ 	.short	0x0020
        /*0064*/ 	.byte	0x00, 0xf4, 0x21, 0x00


	//----- nvinfo : EIATTR_KPARAM_INFO
	.align		4
.L_21:
        /*0068*/ 	.byte	0x04, 0x17
        /*006a*/ 	.short	(.L_23 - .L_22)
.L_22:
        /*006c*/ 	.word	0x00000000
        /*0070*/ 	.short	0x0003
        /*0072*/ 	.short	0x0018
        /*0074*/ 	.byte	0x00, 0xf4, 0x21, 0x00


	//----- nvinfo : EIATTR_KPARAM_INFO
	.align		4
.L_23:
        /*0078*/ 	.byte	0x04, 0x17
        /*007a*/ 	.short	(.L_25 - .L_24)
.L_24:
        /*007c*/ 	.word	0x00000000
        /*0080*/ 	.short	0x0002
        /*0082*/ 	.short	0x0010
        /*0084*/ 	.byte	0x00, 0xf4, 0x21, 0x00


	//----- nvinfo : EIATTR_KPARAM_INFO
	.align		4
.L_25:
        /*0088*/ 	.byte	0x04, 0x17
        /*008a*/ 	.short	(.L_27 - .L_26)
.L_26:
        /*008c*/ 	.word	0x00000000
        /*0090*/ 	.short	0x0001
        /*0092*/ 	.short	0x0008
        /*0094*/ 	.byte	0x00, 0xf4, 0x21, 0x00


	//----- nvinfo : EIATTR_KPARAM_INFO
	.align		4
.L_27:
        /*0098*/ 	.byte	0x04, 0x17
        /*009a*/ 	.short	(.L_29 - .L_28)
.L_28:
        /*009c*/ 	.word	0x00000000
        /*00a0*/ 	.short	0x0000
        /*00a2*/ 	.short	0x0000
        /*00a4*/ 	.byte	0x00, 0xf4, 0x21, 0x00


	//----- nvinfo : EIATTR_SPARSE_MMA_MASK
	.align		4
.L_29:
        /*00a8*/ 	.byte	0x03, 0x50
        /*00aa*/ 	.short	0x0000


	//----- nvinfo : EIATTR_MAXREG_COUNT
	.align		4
        /*00ac*/ 	.byte	0x03, 0x1b
        /*00ae*/ 	.short	0x00ff


	//----- nvinfo : EIATTR_EXIT_INSTR_OFFSETS
	.align		4
        /*00b0*/ 	.byte	0x04, 0x1c
        /*00b2*/ 	.short	(.L_31 - .L_30)


	//   ....[0]....
.L_30:
        /*00b4*/ 	.word	0x00001d60


	//----- nvinfo : EIATTR_REQNTID
	.align		4
.L_31:
        /*00b8*/ 	.byte	0x04, 0x10
        /*00ba*/ 	.short	(.L_33 - .L_32)
.L_32:
        /*00bc*/ 	.word	0x00000080
        /*00c0*/ 	.word	0x00000001
        /*00c4*/ 	.word	0x00000001


	//----- nvinfo : EIATTR_CBANK_PARAM_SIZE
	.align		4
.L_33:
        /*00c8*/ 	.byte	0x03, 0x19
        /*00ca*/ 	.short	0x004c


	//----- nvinfo : EIATTR_PARAM_CBANK
	.align		4
        /*00cc*/ 	.byte	0x04, 0x0a
        /*00ce*/ 	.short	(.L_35 - .L_34)
	.align		4
.L_34:
        /*00d0*/ 	.word	index@(.nv.constant0.triton_poi_fused_cat_94)
        /*00d4*/ 	.short	0x0210
        /*00d6*/ 	.short	0x004c


	//----- nvinfo : EIATTR_SW_WAR
	.align		4
.L_35:
        /*00d8*/ 	.byte	0x04, 0x36
        /*00da*/ 	.short	(.L_37 - .L_36)
.L_36:
        /*00dc*/ 	.word	0x00000008
.L_37:


//--------------------- .nv.callgraph             --------------------------
	.section	.nv.callgraph,"",@"SHT_CUDA_CALLGRAPH"
	.align	4
	.sectionentsize	8
	.align		4
        /*0000*/ 	.word	0x00000000
	.align		4
        /*0004*/ 	.word	0xffffffff
	.align		4
        /*0008*/ 	.word	0x00000000
	.align		4
        /*000c*/ 	.word	0xfffffffe
	.align		4
        /*0010*/ 	.word	0x00000000
	.align		4
        /*0014*/ 	.word	0xfffffffd
	.align		4
        /*0018*/ 	.word	0x00000000
	.align		4
        /*001c*/ 	.word	0xfffffffc


//--------------------- .text.triton_poi_fused_cat_94 --------------------------
	.section	.text.triton_poi_fused_cat_94,"ax",@progbits
	.align	128
        .global         triton_poi_fused_cat_94
        .type           triton_poi_fused_cat_94,@function
        .size           triton_poi_fused_cat_94,(.L_x_1 - triton_poi_fused_cat_94)
        .other          triton_poi_fused_cat_94,@"STO_CUDA_ENTRY STV_DEFAULT"
triton_poi_fused_cat_94:
.text.triton_poi_fused_cat_94:
[----:B------:R-:W-:Y:S01]  /*0000*/  LDC R1, c[0x0][0x28] ;  /* 0x00000a00ff017b82 */ /* 0x000fe20000000800 */
[----:B------:R-:W1:Y:S07]  /*0010*/  S2R R0, SR_TID.X ;  /* 0x0000000000007919 */ /* 0x000e6e0000002100 */
[----:B------:R-:W2:Y:S01]  /*0020*/  LDC.64 R8, c[0x0][0x218] ;  /* 0x00008600ff087b82 */ /* 0x000ea20000000a00 */
[----:B------:R-:W-:Y:S01]  /*0030*/  ULDC.64 UR4, c[0x0][0x208] ;  /* 0x0000820000047ab9 */ /* 0x000fe20000000a00 */
[----:B------:R-:W3:Y:S06]  /*0040*/  S2R R11, SR_CTAID.X ;  /* 0x00000000000b7919 */ /* 0x000eec0000002500 */
[----:B------:R-:W4:Y:S01]  /*0050*/  LDC.64 R36, c[0x0][0x220] ;  /* 0x00008800ff247b82 */ /* 0x000f220000000a00 */
[----:B------:R-:W-:-:S02]  /*0060*/  CS2R R16, SRZ ;  /* 0x0000000000107805 */ /* 0x000fc4000001ff00 */
[----:B------:R-:W-:Y:S02]  /*0070*/  CS2R R18, SRZ ;  /* 0x0000000000127805 */ /* 0x000fe4000001ff00 */
[----:B------:R-:W-:Y:S02]  /*0080*/  CS2R R20, SRZ ;  /* 0x0000000000147805 */ /* 0x000fe4000001ff00 */
[----:B------:R-:W-:Y:S01]  /*0090*/  CS2R R14, SRZ ;  /* 0x00000000000e7805 */ /* 0x000fe2000001ff00 */
[----:B------:R-:W-:Y:S01]  /*00a0*/  ULDC.64 UR6, c[0x0][0x228] ;  /* 0x00008a0000067ab9 */ /* 0x000fe20000000a00 */
[----:B-1----:R-:W-:-:S05]  /*00b0*/  IMAD.SHL.U32 R0, R0, 0x4, RZ ;  /* 0x0000000400007824 */ /* 0x002fca00078e00ff */
[----:B------:R-:W-:-:S05]  /*00c0*/  LOP3.LUT R0, R0, 0x1fc, RZ, 0xc0, !PT ;  /* 0x000001fc00007812 */ /* 0x000fca00078ec0ff */
[----:B---3--:R-:W-:-:S05]  /*00d0*/  IMAD R2, R11, 0x400, R0 ;  /* 0x000004000b027824 */ /* 0x008fca00078e0200 */
[----:B------:R-:W-:-:S04]  /*00e0*/  SHF.R.S32.HI R25, RZ, 0x1f, R2 ;  /* 0x0000001fff197819 */ /* 0x000fc80000011402 */
[CC--:B------:R-:W-:Y:S02]  /*00f0*/  LEA.HI R5, R25.reuse, R2.reuse, RZ, 0x8 ;  /* 0x0000000219057211 */ /* 0x0c0fe400078f40ff */
[----:B------:R-:W-:Y:S02]  /*0100*/  LEA.HI R3, R25, R2, RZ, 0x4 ;  /* 0x0000000219037211 */ /* 0x000fe400078f20ff */
[----:B------:R-:W-:Y:S02]  /*0110*/  SHF.R.S32.HI R5, RZ, 0x8, R5 ;  /* 0x00000008ff057819 */ /* 0x000fe40000011405 */
[----:B------:R-:W-:Y:S02]  /*0120*/  SHF.R.S32.HI R4, RZ, 0x4, R3 ;  /* 0x00000004ff047819 */ /* 0x000fe40000011403 */
[----:B------:R-:W-:Y:S02]  /*0130*/  LEA.HI R0, R5, R5, RZ, 0x9 ;  /* 0x0000000505007211 */ /* 0x000fe400078f48ff */
[----:B------:R-:W-:-:S02]  /*0140*/  LEA.HI R6, R4, R4, RZ, 0x4 ;  /* 0x0000000404067211 */ /* 0x000fc400078f20ff */
[----:B------:R-:W-:Y:S02]  /*0150*/  LOP3.LUT R0, R0, 0xfffffe00, RZ, 0xc0, !PT ;  /* 0xfffffe0000007812 */ /* 0x000fe400078ec0ff */
[----:B------:R-:W-:Y:S02]  /*0160*/  LOP3.LUT R7, R6, 0xfffffff0, RZ, 0xc0, !PT ;  /* 0xfffffff006077812 */ /* 0x000fe400078ec0ff */
[----:B------:R-:W-:Y:S01]  /*0170*/  SHF.R.S32.HI R10, RZ, 0x15, R11 ;  /* 0x00000015ff0a7819 */ /* 0x000fe2000001140b */
[----:B------:R-:W-:Y:S01]  /*0180*/  IMAD.IADD R28, R5, 0x1, -R0 ;  /* 0x00000001051c7824 */ /* 0x000fe200078e0a00 */
[----:B------:R-:W-:Y:S01]  /*0190*/  LOP3.LUT R3, R3, 0xfffffff0, RZ, 0xc0, !PT ;  /* 0xfffffff003037812 */ /* 0x000fe200078ec0ff */
[----:B------:R-:W-:Y:S01]  /*01a0*/  IMAD.IADD R13, R4, 0x1, -R7 ;  /* 0x00000001040d7824 */ /* 0x000fe200078e0a07 */
[----:B------:R-:W-:Y:S02]  /*01b0*/  CS2R R6, SRZ ;  /* 0x0000000000067805 */ /* 0x000fe4000001ff00 */
[----:B------:R-:W-:Y:S01]  /*01c0*/  ISETP.GE.AND P0, PT, R28, 0x100, PT ;  /* 0x000001001c00780c */ /* 0x000fe20003f06270 */
[----:B--2---:R-:W-:Y:S01]  /*01d0*/  IMAD.WIDE R12, R13, 0x8, R8 ;  /* 0x000000080d0c7825 */ /* 0x004fe200078e0208 */
[----:B------:R-:W-:-:S03]  /*01e0*/  SGXT R10, R10, 0x1 ;  /* 0x000000010a0a781a */ /* 0x000fc60000000200 */
[----:B------:R-:W-:-:S05]  /*01f0*/  VIADD R23, R2, 0x200 ;  /* 0x0000020002177836 */ /* 0x000fca0000000000 */
[----:B------:R-:W-:-:S03]  /*0200*/  LEA.HI R0, R10, R23, RZ, 0x8 ;  /* 0x000000170a007211 */ /* 0x000fc600078f40ff */
[----:B------:R1:W2:Y:S01]  /*0210*/  @!P0 LDG.E.EL.64 R6, desc[UR4][R12.64] ;  /* 0x000000040c068981 */ /* 0x0002a2000c2e1b00 */
[----:B------:R-:W-:Y:S01]  /*0220*/  SHF.R.S32.HI R0, RZ, 0x8, R0 ;  /* 0x00000008ff007819 */ /* 0x000fe20000011400 */
[----:B------:R-:W-:Y:S01]  /*0230*/  IMAD.IADD R32, R2, 0x1, -R3 ;  /* 0x0000000102207824 */ /* 0x000fe200078e0a03 */
[----:B------:R-:W-:Y:S02]  /*0240*/  LEA.HI R11, R10, R23, RZ, 0x4 ;  /* 0x000000170a0b7211 */ /* 0x000fe400078f20ff */
[----:B------:R-:W-:Y:S01]  /*0250*/  LEA.HI R3, R0, R0, RZ, 0x9 ;  /* 0x0000000000037211 */ /* 0x000fe200078f48ff */
[----:B----4-:R-:W-:Y:S01]  /*0260*/  IMAD.WIDE R26, R32, 0x8, R36 ;  /* 0x00000008201a7825 */ /* 0x010fe200078e0224 */
[----:B------:R-:W-:Y:S02]  /*0270*/  SHF.R.S32.HI R11, RZ, 0x4, R11 ;  /* 0x00000004ff0b7819 */ /* 0x000fe4000001140b */
[----:B------:R-:W-:Y:S02]  /*0280*/  LOP3.LUT R3, R3, 0xfffffe00, RZ, 0xc0, !PT ;  /* 0xfffffe0003037812 */ /* 0x000fe400078ec0ff */
[----:B------:R-:W3:Y:S01]  /*0290*/  @!P0 LDG.E.EL.128 R16, desc[UR4][R26.64] ;  /* 0x000000041a108981 */ /* 0x000ee2000c2e1d00 */
[----:B-1----:R-:W-:-:S02]  /*02a0*/  LEA.HI R12, R11, R11, RZ, 0x4 ;  /* 0x0000000b0b0c7211 */ /* 0x002fc400078f20ff */
[----:B------:R-:W-:Y:S02]  /*02b0*/  IMAD.IADD R0, R0, 0x1, -R3 ;  /* 0x0000000100007824 */ /* 0x000fe400078e0a03 */
[----:B------:R-:W-:-:S03]  /*02c0*/  LOP3.LUT R12, R12, 0xfffffff0, RZ, 0xc0, !PT ;  /* 0xfffffff00c0c7812 */ /* 0x000fc600078ec0ff */
[----:B------:R-:W-:Y:S02]  /*02d0*/  ISETP.GE.AND P1, PT, R0, 0x100, PT ;  /* 0x000001000000780c */ /* 0x000fe40003f26270 */
[----:B------:R-:W-:-:S04]  /*02e0*/  IMAD.IADD R3, R11, 0x1, -R12 ;  /* 0x000000010b037824 */ /* 0x000fc800078e0a0c */
[----:B------:R-:W-:Y:S01]  /*02f0*/  IMAD.WIDE R30, R3, 0x8, R8 ;  /* 0x00000008031e7825 */ /* 0x000fe200078e0208 */
[----:B------:R-:W-:-:S03]  /*0300*/  CS2R R12, SRZ ;  /* 0x00000000000c7805 */ /* 0x000fc6000001ff00 */
[----:B------:R-:W-:-:S03]  /*0310*/  VIADD R29, R2, 0x2 ;  /* 0x00000002021d7836 */ /* 0x000fc60000000000 */
[----:B------:R1:W4:Y:S02]  /*0320*/  @!P1 LDG.E.EL.64 R20, desc[UR4][R30.64] ;  /* 0x000000041e149981 */ /* 0x000324000c2e1b00 */
[----:B------:R-:W-:Y:S02]  /*0330*/  LEA.HI R10, R10, R29, RZ, 0x4 ;  /* 0x0000001d0a0a7211 */ /* 0x000fe400078f20ff */
[----:B------:R5:W4:Y:S01]  /*0340*/  @!P1 LDG.E.EL.128 R12, desc[UR4][R26.64] ;  /* 0x000000041a0c9981 */ /* 0x000b22000c2e1d00 */
[----:B------:R-:W-:Y:S02]  /*0350*/  CS2R R8, SRZ ;  /* 0x0000000000087805 */ /* 0x000fe4000001ff00 */
[----:B------:R-:W-:-:S05]  /*0360*/  LOP3.LUT R10, R10, 0xfffffff0, RZ, 0xc0, !PT ;  /* 0xfffffff00a0a7812 */ /* 0x000fca00078ec0ff */
[----:B------:R-:W-:Y:S01]  /*0370*/  IMAD.IADD R29, R29, 0x1, -R10 ;  /* 0x000000011d1d7824 */ /* 0x000fe200078e0a0a */
[----:B------:R-:W-:-:S03]  /*0380*/  CS2R R10, SRZ ;  /* 0x00000000000a7805 */ /* 0x000fc6000001ff00 */
[----:B------:R-:W-:-:S05]  /*0390*/  IMAD.WIDE R36, R29, 0x8, R36 ;  /* 0x000000081d247825 */ /* 0x000fca00078e0224 */
[----:B------:R-:W4:Y:S01]  /*03a0*/  @!P0 LDG.E.EL.128 R8, desc[UR4][R36.64] ;  /* 0x0000000424088981 */ /* 0x000f22000c2e1d00 */
[----:B------:R-:W-:Y:S01]  /*03b0*/  IMAD.SHL.U32 R28, R28, 0x40, RZ ;  /* 0x000000401c1c7824 */ /* 0x000fe200078e00ff */
[----:B--2---:R-:W-:Y:S02]  /*03c0*/  SEL R22, R7, RZ, !P0 ;  /* 0x000000ff07167207 */ /* 0x004fe40004000000 */
[----:B------:R-:W-:Y:S02]  /*03d0*/  SEL R7, R6, RZ, !P0 ;  /* 0x000000ff06077207 */ /* 0x000fe40004000000 */
[----:B-1----:R-:W-:-:S04]  /*03e0*/  SHF.R.U32.HI R30, RZ, 0x1c, R22 ;  /* 0x0000001cff1e7819 */ /* 0x002fc80000011616 */
[----:B------:R-:W-:Y:S02]  /*03f0*/  LOP3.LUT R30, R30, 0x8, RZ, 0xc0, !PT ;  /* 0x000000081e1e7812 */ /* 0x000fe400078ec0ff */
[----:B---3--:R-:W-:Y:S02]  /*0400*/  SEL R17, R17, RZ, !P0 ;  /* 0x000000ff11117207 */ /* 0x008fe40004000000 */
[----:B------:R-:W-:Y:S02]  /*0410*/  IADD3 R30, P2, R30, R7, RZ ;  /* 0x000000071e1e7210 */ /* 0x000fe40007f5e0ff */
[----:B------:R-:W-:Y:S02]  /*0420*/  SEL R6, R16, RZ, !P0 ;  /* 0x000000ff10067207 */ /* 0x000fe40004000000 */
[----:B-----5:R-:W-:Y:S01]  /*0430*/  SHF.R.U32.HI R27, RZ, 0x1a, R17 ;  /* 0x0000001aff1b7819 */ /* 0x020fe20000011611 */
[----:B------:R-:W-:Y:S01]  /*0440*/  IMAD.X R31, RZ, RZ, R22, P2 ;  /* 0x000000ffff1f7224 */ /* 0x000fe200010e0616 */
[----:B------:R-:W-:-:S02]  /*0450*/  SEL R7, R18, RZ, !P0 ;  /* 0x000000ff12077207 */ /* 0x000fc40004000000 */
[----:B------:R-:W-:Y:S02]  /*0460*/  LEA R24, P2, R6, UR6, 0x2 ;  /* 0x0000000606187c11 */ /* 0x000fe4000f8410ff */
[C---:B------:R-:W-:Y:S01]  /*0470*/  SHF.L.U64.HI R31, R30.reuse, 0x5, R31 ;  /* 0x000000051e1f7819 */ /* 0x040fe2000001021f */
[----:B------:R-:W-:Y:S01]  /*0480*/  IMAD.SHL.U32 R30, R30, 0x20, RZ ;  /* 0x000000201e1e7824 */ /* 0x000fe200078e00ff */
[----:B------:R-:W-:Y:S02]  /*0490*/  SEL R18, R19, RZ, !P0 ;  /* 0x000000ff13127207 */ /* 0x000fe40004000000 */
[----:B------:R-:W-:Y:S02]  /*04a0*/  LOP3.LUT R27, R27, 0x20, RZ, 0xc0, !PT ;  /* 0x000000201b1b7812 */ /* 0x000fe400078ec0ff */
[----:B------:R-:W-:Y:S02]  /*04b0*/  LEA.HI.X R26, R6, UR7, R17, 0x2, P2 ;  /* 0x00000007061a7c11 */ /* 0x000fe400090f1411 */
[----:B------:R-:W-:-:S02]  /*04c0*/  SHF.R.U32.HI R19, RZ, 0x1a, R18 ;  /* 0x0000001aff137819 */ /* 0x000fc40000011612 */
[----:B------:R-:W-:Y:S02]  /*04d0*/  IADD3 R24, P2, P3, R30, R24, R27 ;  /* 0x000000181e187210 */ /* 0x000fe40007b5e01b */
[----:B------:R-:W-:Y:S02]  /*04e0*/  LEA R16, P4, R7, UR6, 0x2 ;  /* 0x0000000607107c11 */ /* 0x000fe4000f8810ff */
[----:B------:R-:W-:Y:S02]  /*04f0*/  LEA.HI R6, R25, R2, RZ, 0x11 ;  /* 0x0000000219067211 */ /* 0x000fe400078f88ff */
[----:B------:R-:W-:Y:S02]  /*0500*/  LOP3.LUT R19, R19, 0x20, RZ, 0xc0, !PT ;  /* 0x0000002013137812 */ /* 0x000fe400078ec0ff */
[----:B------:R-:W-:Y:S02]  /*0510*/  IADD3.X R25, R31, R26, RZ, P2, P3 ;  /* 0x0000001a1f197210 */ /* 0x000fe400017e64ff */
[----:B------:R-:W-:-:S02]  /*0520*/  LEA.HI.X R22, R7, UR7, R18, 0x2, P4 ;  /* 0x0000000707167c11 */ /* 0x000fc4000a0f1412 */
[----:B------:R-:W-:Y:S01]  /*0530*/  SHF.R.S32.HI R7, RZ, 0x11, R6 ;  /* 0x00000011ff077819 */ /* 0x000fe20000011406 */
[----:B------:R-:W-:Y:S01]  /*0540*/  IMAD.WIDE R24, R28, 0x4, R24 ;  /* 0x000000041c187825 */ /* 0x000fe200078e0218 */
[----:B------:R-:W-:Y:S02]  /*0550*/  IADD3 R18, P4, P5, R30, R16, R19 ;  /* 0x000000101e127210 */ /* 0x000fe40007d9e013 */
[----:B------:R-:W-:Y:S02]  /*0560*/  CS2R R16, SRZ ;  /* 0x0000000000107805 */ /* 0x000fe4000001ff00 */
[----:B----4-:R-:W-:Y:S01]  /*0570*/  SEL R21, R21, RZ, !P1 ;  /* 0x000000ff15157207 */ /* 0x010fe20004800000 */
[----:B------:R-:W-:Y:S01]  /*0580*/  IMAD.SHL.U32 R27, R7, 0x4000, RZ ;  /* 0x00004000071b7824 */ /* 0x000fe200078e00ff */
[----:B------:R-:W-:Y:S02]  /*0590*/  IADD3.X R19, R31, R22, RZ, P4, P5 ;  /* 0x000000161f137210 */ /* 0x000fe400027ea4ff */
[----:B------:R-:W-:Y:S01]  /*05a0*/  SHF.R.U32.HI R22, RZ, 0x1c, R21 ;  /* 0x0000001cff167819 */ /* 0x000fe20000011615 */
[----:B------:R-:W-:Y:S01]  /*05b0*/  IMAD.WIDE R24, R27, 0x4, R24 ;  /* 0x000000041b187825 */ /* 0x000fe200078e0218 */
[----:B------:R-:W-:-:S02]  /*05c0*/  SEL R33, R20, RZ, !P1 ;  /* 0x000000ff14217207 */ /* 0x000fc40004800000 */
[----:B------:R-:W-:Y:S01]  /*05d0*/  SEL R20, R12, RZ, !P1 ;  /* 0x000000ff0c147207 */ /* 0x000fe20004800000 */
[----:B------:R-:W-:Y:S01]  /*05e0*/  IMAD.WIDE R18, R28, 0x4, R18 ;  /* 0x000000041c127825 */ /* 0x000fe200078e0212 */
[----:B------:R-:W-:Y:S01]  /*05f0*/  LOP3.LUT R12, R22, 0x8, RZ, 0xc0, !PT ;  /* 0x00000008160c7812 */ /* 0x000fe200078ec0ff */
[----:B------:R1:W2:Y:S01]  /*0600*/  @!P0 LDG.E.EL R17, desc[UR4][R24.64] ;  /* 0x0000000418118981 */ /* 0x0002a2000c2e1900 */
[----:B------:R-:W-:Y:S02]  /*0610*/  SEL R14, R14, RZ, !P1 ;  /* 0x000000ff0e0e7207 */ /* 0x000fe40004800000 */
[----:B------:R-:W-:Y:S01]  /*0620*/  SEL R35, R13, RZ, !P1 ;  /* 0x000000ff0d237207 */ /* 0x000fe20004800000 */
[----:B------:R-:W-:Y:S01]  /*0630*/  IMAD.WIDE R18, R27, 0x4, R18 ;  /* 0x000000041b127825 */ /* 0x000fe200078e0212 */
[----:B------:R-:W-:Y:S02]  /*0640*/  SEL R15, R15, RZ, !P1 ;  /* 0x000000ff0f0f7207 */ /* 0x000fe40004800000 */
[----:B------:R-:W-:-:S02]  /*0650*/  LEA R13, P4, R14, UR6, 0x2 ;  /* 0x000000060e0d7c11 */ /* 0x000fc4000f8810ff */
[----:B-1----:R-:W-:Y:S01]  /*0660*/  IADD3 R24, P2, R12, R33, RZ ;  /* 0x000000210c187210 */ /* 0x002fe20007f5e0ff */
[----:B------:R1:W3:Y:S01]  /*0670*/  @!P0 LDG.E.EL R16, desc[UR4][R18.64] ;  /* 0x0000000412108981 */ /* 0x0002e2000c2e1900 */
[--C-:B------:R-:W-:Y:S01]  /*0680*/  LEA.HI.X R14, R14, UR7, R15.reuse, 0x2, P4 ;  /* 0x000000070e0e7c11 */ /* 0x100fe2000a0f140f */
[----:B------:R-:W-:Y:S01]  /*0690*/  IMAD.SHL.U32 R22, R0, 0x40, RZ ;  /* 0x0000004000167824 */ /* 0x000fe200078e00ff */
[----:B------:R-:W-:Y:S01]  /*06a0*/  SHF.R.U32.HI R15, RZ, 0x1a, R15 ;  /* 0x0000001aff0f7819 */ /* 0x000fe2000001160f */
[----:B------:R-:W-:Y:S01]  /*06b0*/  IMAD.X R25, RZ, RZ, R21, P2 ;  /* 0x000000ffff197224 */ /* 0x000fe200010e0615 */
[----:B------:R-:W-:Y:S02]  /*06c0*/  LEA R39, P3, R20, UR6, 0x2 ;  /* 0x0000000614277c11 */ /* 0x000fe4000f8610ff */
[----:B------:R-:W-:Y:S02]  /*06d0*/  SHF.R.U32.HI R38, RZ, 0x1a, R35 ;  /* 0x0000001aff267819 */ /* 0x000fe40000011623 */
[C---:B------:R-:W-:Y:S01]  /*06e0*/  SHF.L.U64.HI R25, R24.reuse, 0x5, R25 ;  /* 0x0000000518197819 */ /* 0x040fe20000010219 */
[----:B------:R-:W-:Y:S01]  /*06f0*/  IMAD.SHL.U32 R24, R24, 0x20, RZ ;  /* 0x0000002018187824 */ /* 0x000fe200078e00ff */
[----:B------:R-:W-:-:S02]  /*0700*/  LOP3.LUT R15, R15, 0x20, RZ, 0xc0, !PT ;  /* 0x000000200f0f7812 */ /* 0x000fc400078ec0ff */
[----:B------:R-:W-:Y:S02]  /*0710*/  SEL R9, R9, RZ, !P0 ;  /* 0x000000ff09097207 */ /* 0x000fe40004000000 */
[----:B------:R-:W-:Y:S02]  /*0720*/  LEA.HI.X R12, R20, UR7, R35, 0x2, P3 ;  /* 0x00000007140c7c11 */ /* 0x000fe400098f1423 */
[----:B-1----:R-:W-:Y:S02]  /*0730*/  SEL R18, R8, RZ, !P0 ;  /* 0x000000ff08127207 */ /* 0x002fe40004000000 */
[----:B------:R-:W-:Y:S02]  /*0740*/  LOP3.LUT R38, R38, 0x20, RZ, 0xc0, !PT ;  /* 0x0000002026267812 */ /* 0x000fe400078ec0ff */
[----:B------:R-:W-:Y:S02]  /*0750*/  IADD3 R8, P2, P3, R24, R13, R15 ;  /* 0x0000000d18087210 */ /* 0x000fe40007b5e00f */
[----:B------:R-:W-:-:S02]  /*0760*/  SHF.R.U32.HI R13, RZ, 0x1a, R9 ;  /* 0x0000001aff0d7819 */ /* 0x000fc40000011609 */
[----:B------:R-:W-:Y:S02]  /*0770*/  IADD3 R38, P5, P6, R24, R39, R38 ;  /* 0x0000002718267210 */ /* 0x000fe40007ebe026 */
[C---:B------:R-:W-:Y:S02]  /*0780*/  LEA R15, P4, R18.reuse, UR6, 0x2 ;  /* 0x00000006120f7c11 */ /* 0x040fe4000f8810ff */
[----:B------:R-:W-:Y:S02]  /*0790*/  LOP3.LUT R13, R13, 0x20, RZ, 0xc0, !PT ;  /* 0x000000200d0d7812 */ /* 0x000fe400078ec0ff */
[----:B------:R-:W-:Y:S02]  /*07a0*/  LEA.HI.X R18, R18, UR7, R9, 0x2, P4 ;  /* 0x0000000712127c11 */ /* 0x000fe4000a0f1409 */
[C---:B------:R-:W-:Y:S02]  /*07b0*/  IADD3.X R39, R25.reuse, R12, RZ, P5, P6 ;  /* 0x0000000c19277210 */ /* 0x040fe40002fec4ff */
[----:B------:R-:W-:Y:S01]  /*07c0*/  IADD3 R12, P4, P5, R30, R15, R13 ;  /* 0x0000000f1e0c7210 */ /* 0x000fe20007d9e00d */
[----:B------:R-:W-:Y:S01]  /*07d0*/  IMAD.MOV.U32 R20, RZ, RZ, RZ ;  /* 0x000000ffff147224 */ /* 0x000fe200078e00ff */
[----:B------:R-:W-:Y:S01]  /*07e0*/  IADD3.X R9, R25, R14, RZ, P2, P3 ;  /* 0x0000000e19097210 */ /* 0x000fe200017e64ff */
[----:B------:R-:W-:Y:S01]  /*07f0*/  IMAD.WIDE R38, R22, 0x4, R38 ;  /* 0x0000000416267825 */ /* 0x000fe200078e0226 */
[----:B------:R-:W-:-:S02]  /*0800*/  IADD3.X R13, R31, R18, RZ, P4, P5 ;  /* 0x000000121f0d7210 */ /* 0x000fc400027ea4ff */
[----:B------:R-:W-:Y:S02]  /*0810*/  CS2R R14, SRZ ;  /* 0x00000000000e7805 */ /* 0x000fe4000001ff00 */
[----:B------:R-:W-:Y:S01]  /*0820*/  SHF.R.S32.HI R34, RZ, 0x1f, R23 ;  /* 0x0000001fff227819 */ /* 0x000fe20000011417 */
[----:B------:R-:W-:Y:S01]  /*0830*/  IMAD.WIDE R8, R22, 0x4, R8 ;  /* 0x0000000416087825 */ /* 0x000fe200078e0208 */
[----:B------:R-:W-:Y:S02]  /*0840*/  SEL R10, R10, RZ, !P0 ;  /* 0x000000ff0a0a7207 */ /* 0x000fe40004000000 */
[----:B------:R-:W-:Y:S02]  /*0850*/  CS2R R18, SRZ ;  /* 0x0000000000127805 */ /* 0x000fe4000001ff00 */
[----:B------:R-:W-:Y:S01]  /*0860*/  LEA.HI R34, R34, R23, RZ, 0x11 ;  /* 0x0000001722227211 */ /* 0x000fe200078f88ff */
[----:B------:R-:W-:Y:S01]  /*0870*/  IMAD.WIDE R12, R28, 0x4, R12 ;  /* 0x000000041c0c7825 */ /* 0x000fe200078e020c */
[----:B------:R-:W-:-:S02]  /*0880*/  SEL R11, R11, RZ, !P0 ;  /* 0x000000ff0b0b7207 */ /* 0x000fc40004000000 */
[----:B------:R-:W-:Y:S01]  /*0890*/  SHF.R.S32.HI R33, RZ, 0x11, R34 ;  /* 0x00000011ff217819 */ /* 0x000fe20000011422 */
[----:B------:R-:W-:Y:S01]  /*08a0*/  IMAD.WIDE R12, R27, 0x4, R12 ;  /* 0x000000041b0c7825 */ /* 0x000fe200078e020c */
[----:B------:R-:W-:-:S03]  /*08b0*/  LEA R26, P2, R10, UR6, 0x2 ;  /* 0x000000060a1a7c11 */ /* 0x000fc6000f8410ff */
[----:B------:R-:W-:Y:S01]  /*08c0*/  IMAD.SHL.U32 R21, R33, 0x4000, RZ ;  /* 0x0000400021157824 */ /* 0x000fe200078e00ff */
[----:B------:R1:W4:Y:S01]  /*08d0*/  @!P0 LDG.E.EL R20, desc[UR4][R12.64] ;  /* 0x000000040c148981 */ /* 0x000322000c2e1900 */
[----:B------:R-:W-:Y:S02]  /*08e0*/  LEA.HI.X R10, R10, UR7, R11, 0x2, P2 ;  /* 0x000000070a0a7c11 */ /* 0x000fe400090f140b */
[----:B------:R-:W-:-:S04]  /*08f0*/  IMAD.WIDE R8, R21, 0x4, R8 ;  /* 0x0000000415087825 */ /* 0x000fc800078e0208 */
[----:B------:R-:W-:Y:S01]  /*0900*/  IMAD.WIDE R38, R21, 0x4, R38 ;  /* 0x0000000415267825 */ /* 0x000fe200078e0226 */
[----:B-1----:R-:W-:Y:S02]  /*0910*/  CS2R R12, SRZ ;  /* 0x00000000000c7805 */ /* 0x002fe4000001ff00 */
[----:B------:R-:W-:Y:S01]  /*0920*/  SHF.R.U32.HI R11, RZ, 0x1a, R11 ;  /* 0x0000001aff0b7819 */ /* 0x000fe2000001160b */
[----:B------:R1:W5:Y:S04]  /*0930*/  @!P1 LDG.E.EL R18, desc[UR4][R8.64] ;  /* 0x0000000408129981 */ /* 0x000368000c2e1900 */
[----:B------:R-:W2:Y:S01]  /*0940*/  @!P1 LDG.E.EL.128 R12, desc[UR4][R36.64] ;  /* 0x00000004240c9981 */ /* 0x000ea2000c2e1d00 */
[----:B------:R-:W-:-:S03]  /*0950*/  LOP3.LUT R11, R11, 0x20, RZ, 0xc0, !PT ;  /* 0x000000200b0b7812 */ /* 0x000fc600078ec0ff */
[----:B------:R2:W3:Y:S01]  /*0960*/  @!P1 LDG.E.EL R19, desc[UR4][R38.64] ;  /* 0x0000000426139981 */ /* 0x0004e2000c2e1900 */
[----:B-1----:R-:W-:Y:S02]  /*0970*/  IADD3 R8, P2, P3, R30, R26, R11 ;  /* 0x0000001a1e087210 */ /* 0x002fe40007b5e00b */
[----:B--2---:R-:W-:Y:S02]  /*0980*/  SEL R11, R13, RZ, !P1 ;  /* 0x000000ff0d0b7207 */ /* 0x004fe40004800000 */
[----:B0-----:R-:W-:Y:S02]  /*0990*/  SEL R38, R12, RZ, !P1 ;  /* 0x000000ff0c267207 */ /* 0x001fe40004800000 */
[----:B------:R-:W-:Y:S02]  /*09a0*/  SHF.R.U32.HI R13, RZ, 0x1a, R11 ;  /* 0x0000001aff0d7819 */ /* 0x000fe4000001160b */
[----:B------:R-:W-:Y:S02]  /*09b0*/  LEA R12, P4, R38, UR6, 0x2 ;  /* 0x00000006260c7c11 */ /* 0x000fe4000f8810ff */
[----:B------:R-:W-:-:S02]  /*09c0*/  SEL R26, R15, RZ, !P1 ;  /* 0x000000ff0f1a7207 */ /* 0x000fc40004800000 */
[----:B------:R-:W-:Y:S02]  /*09d0*/  LOP3.LUT R13, R13, 0x20, RZ, 0xc0, !PT ;  /* 0x000000200d0d7812 */ /* 0x000fe400078ec0ff */
[----:B------:R-:W-:Y:S02]  /*09e0*/  SEL R9, R14, RZ, !P1 ;  /* 0x000000ff0e097207 */ /* 0x000fe40004800000 */
[----:B------:R-:W-:Y:S02]  /*09f0*/  LEA.HI.X R14, R38, UR7, R11, 0x2, P4 ;  /* 0x00000007260e7c11 */ /* 0x000fe4000a0f140b */
[----:B------:R-:W-:Y:S02]  /*0a00*/  SHF.R.U32.HI R11, RZ, 0x1a, R26 ;  /* 0x0000001aff0b7819 */ /* 0x000fe4000001161a */
[----:B------:R-:W-:Y:S02]  /*0a10*/  IADD3 R12, P4, P5, R24, R12, R13 ;  /* 0x0000000c180c7210 */ /* 0x000fe40007d9e00d */
[----:B------:R-:W-:-:S02]  /*0a20*/  LEA R13, P6, R9, UR6, 0x2 ;  /* 0x00000006090d7c11 */ /* 0x000fc4000f8c10ff */
[----:B------:R-:W-:Y:S02]  /*0a30*/  LOP3.LUT R11, R11, 0x20, RZ, 0xc0, !PT ;  /* 0x000000200b0b7812 */ /* 0x000fe400078ec0ff */
[----:B------:R-:W-:Y:S02]  /*0a40*/  LEA.HI.X R26, R9, UR7, R26, 0x2, P6 ;  /* 0x00000007091a7c11 */ /* 0x000fe4000b0f141a */
[----:B------:R-:W-:Y:S02]  /*0a50*/  IADD3.X R9, R31, R10, RZ, P2, P3 ;  /* 0x0000000a1f097210 */ /* 0x000fe400017e64ff */
[----:B------:R-:W-:Y:S02]  /*0a60*/  IADD3 R10, P2, P3, R24, R13, R11 ;  /* 0x0000000d180a7210 */ /* 0x000fe40007b5e00b */
[C---:B------:R-:W-:Y:S02]  /*0a70*/  IADD3.X R13, R25.reuse, R14, RZ, P4, P5 ;  /* 0x0000000e190d7210 */ /* 0x040fe400027ea4ff */
[----:B------:R-:W0:Y:S01]  /*0a80*/  LDC.64 R14, c[0x0][0x230] ;  /* 0x00008c00ff0e7b82 */ /* 0x000e220000000a00 */
[----:B------:R-:W-:Y:S01]  /*0a90*/  IADD3.X R11, R25, R26, RZ, P2, P3 ;  /* 0x0000001a190b7210 */ /* 0x000fe200017e64ff */
[----:B------:R-:W-:-:S04]  /*0aa0*/  IMAD.WIDE R8, R28, 0x4, R8 ;  /* 0x000000041c087825 */ /* 0x000fc800078e0208 */
[----:B------:R-:W-:-:S04]  /*0ab0*/  IMAD.WIDE R12, R22, 0x4, R12 ;  /* 0x00000004160c7825 */ /* 0x000fc800078e020c */
[----:B------:R-:W-:-:S04]  /*0ac0*/  IMAD.WIDE R10, R22, 0x4, R10 ;  /* 0x00000004160a7825 */ /* 0x000fc800078e020a */
[----:B------:R-:W-:Y:S02]  /*0ad0*/  IMAD.MOV.U32 R26, RZ, RZ, RZ ;  /* 0x000000ffff1a7224 */ /* 0x000fe400078e00ff */
[----:B------:R-:W-:-:S04]  /*0ae0*/  IMAD.WIDE R12, R21, 0x4, R12 ;  /* 0x00000004150c7825 */ /* 0x000fc800078e020c */
[----:B------:R-:W-:-:S04]  /*0af0*/  IMAD.WIDE R36, R21, 0x4, R10 ;  /* 0x0000000415247825 */ /* 0x000fc800078e020a */
[----:B------:R-:W-:-:S04]  /*0b00*/  IMAD.WIDE R8, R27, 0x4, R8 ;  /* 0x000000041b087825 */ /* 0x000fc800078e0208 */
[----:B------:R-:W-:Y:S01]  /*0b10*/  IMAD.MOV.U32 R21, RZ, RZ, RZ ;  /* 0x000000ffff157224 */ /* 0x000fe200078e00ff */
[----:B------:R1:W2:Y:S01]  /*0b20*/  @!P0 LDG.E.EL R26, desc[UR4][R8.64] ;  /* 0x00000004081a8981 */ /* 0x0002a2000c2e1900 */
[----:B------:R-:W-:-:S04]  /*0b30*/  CS2R R10, SRZ ;  /* 0x00000000000a7805 */ /* 0x000fc8000001ff00 */
[----:B------:R0:W2:Y:S01]  /*0b40*/  @!P1 LDG.E.EL R21, desc[UR4][R36.64] ;  /* 0x0000000424159981 */ /* 0x0000a2000c2e1900 */
[----:B-1----:R-:W-:Y:S01]  /*0b50*/  CS2R R8, SRZ ;  /* 0x0000000000087805 */ /* 0x002fe2000001ff00 */
[----:B0-----:R-:W-:-:S05]  /*0b60*/  IMAD.WIDE R36, R32, 0x8, R14 ;  /* 0x0000000820247825 */ /* 0x001fca00078e020e */
[----:B------:R-:W2:Y:S01]  /*0b70*/  @!P0 LDG.E.EL.128 R8, desc[UR4][R36.64] ;  /* 0x0000000424088981 */ /* 0x000ea2000c2e1d00 */
[----:B------:R-:W-:-:S06]  /*0b80*/  IMAD.MOV.U32 R22, RZ, RZ, RZ ;  /* 0x000000ffff167224 */ /* 0x000fcc00078e00ff */
[----:B------:R0:W3:Y:S02]  /*0b90*/  @!P1 LDG.E.EL R22, desc[UR4][R12.64] ;  /* 0x000000040c169981 */ /* 0x0000e4000c2e1900 */
[----:B0-----:R-:W-:Y:S02]  /*0ba0*/  IMAD.MOV.U32 R12, RZ, RZ, RZ ;  /* 0x000000ffff0c7224 */ /* 0x001fe400078e00ff */
[----:B------:R-:W-:Y:S01]  /*0bb0*/  IMAD.WIDE R14, R29, 0x8, R14 ;  /* 0x000000081d0e7825 */ /* 0x000fe200078e020e */
[----:B--2---:R-:W-:Y:S02]  /*0bc0*/  SEL R32, R8, RZ, !P0 ;  /* 0x000000ff08207207 */ /* 0x004fe40004000000 */
[----:B------:R-:W-:Y:S02]  /*0bd0*/  SEL R9, R9, RZ, !P0 ;  /* 0x000000ff09097207 */ /* 0x000fe40004000000 */
[----:B------:R-:W-:-:S04]  /*0be0*/  LEA R8, P2, R32, UR6, 0x2 ;  /* 0x0000000620087c11 */ /* 0x000fc8000f8410ff */
[--C-:B------:R-:W-:Y:S02]  /*0bf0*/  LEA.HI.X R32, R32, UR7, R9.reuse, 0x2, P2 ;  /* 0x0000000720207c11 */ /* 0x100fe400090f1409 */
[----:B------:R-:W-:-:S04]  /*0c00*/  SHF.R.U32.HI R9, RZ, 0x1a, R9 ;  /* 0x0000001aff097819 */ /* 0x000fc80000011609 */
[----:B------:R-:W-:Y:S02]  /*0c10*/  LOP3.LUT R9, R9, 0x20, RZ, 0xc0, !PT ;  /* 0x0000002009097812 */ /* 0x000fe400078ec0ff */
[----:B------:R-:W-:Y:S02]  /*0c20*/  SEL R13, R11, RZ, !P0 ;  /* 0x000000ff0b0d7207 */ /* 0x000fe40004000000 */
[----:B------:R-:W-:Y:S02]  /*0c30*/  IADD3 R8, P2, P3, R30, R8, R9 ;  /* 0x000000081e087210 */ /* 0x000fe40007b5e009 */
[----:B------:R-:W-:Y:S02]  /*0c40*/  SHF.R.U32.HI R11, RZ, 0x1a, R13 ;  /* 0x0000001aff0b7819 */ /* 0x000fe4000001160d */
[----:B------:R-:W-:Y:S02]  /*0c50*/  IADD3.X R9, R31, R32, RZ, P2, P3 ;  /* 0x000000201f097210 */ /* 0x000fe400017e64ff */
[----:B------:R-:W-:-:S02]  /*0c60*/  SEL R32, R10, RZ, !P0 ;  /* 0x000000ff0a207207 */ /* 0x000fc40004000000 */
[----:B------:R-:W-:Y:S02]  /*0c70*/  LOP3.LUT R11, R11, 0x20, RZ, 0xc0, !PT ;  /* 0x000000200b0b7812 */ /* 0x000fe400078ec0ff */
[----:B------:R-:W-:-:S04]  /*0c80*/  LEA R10, P2, R32, UR6, 0x2 ;  /* 0x00000006200a7c11 */ /* 0x000fc8000f8410ff */
[----:B------:R-:W-:Y:S02]  /*0c90*/  LEA.HI.X R32, R32, UR7, R13, 0x2, P2 ;  /* 0x0000000720207c11 */ /* 0x000fe400090f140d */
[----:B------:R-:W-:Y:S01]  /*0ca0*/  IADD3 R10, P2, P3, R30, R10, R11 ;  /* 0x0000000a1e0a7210 */ /* 0x000fe20007b5e00b */
[----:B------:R-:W-:-:S03]  /*0cb0*/  IMAD.WIDE R8, R28, 0x4, R8 ;  /* 0x000000041c087825 */ /* 0x000fc600078e0208 */
[----:B------:R-:W-:Y:S01]  /*0cc0*/  IADD3.X R11, R31, R32, RZ, P2, P3 ;  /* 0x000000201f0b7210 */ /* 0x000fe200017e64ff */
[----:B------:R-:W-:-:S04]  /*0cd0*/  IMAD.WIDE R8, R27, 0x4, R8 ;  /* 0x000000041b087825 */ /* 0x000fc800078e0208 */
[----:B------:R-:W-:Y:S01]  /*0ce0*/  IMAD.WIDE R10, R28, 0x4, R10 ;  /* 0x000000041c0a7825 */ /* 0x000fe200078e020a */
[----:B------:R0:W2:Y:S03]  /*0cf0*/  @!P0 LDG.E.EL R12, desc[UR4][R8.64] ;  /* 0x00000004080c8981 */ /* 0x0000a6000c2e1900 */
[----:B------:R-:W-:Y:S02]  /*0d00*/  IMAD.MOV.U32 R13, RZ, RZ, RZ ;  /* 0x000000ffff0d7224 */ /* 0x000fe400078e00ff */
[----:B0-----:R-:W-:Y:S01]  /*0d10*/  IMAD.WIDE R8, R27, 0x4, R10 ;  /* 0x000000041b087825 */ /* 0x001fe200078e020a */
[----:B------:R-:W-:-:S04]  /*0d20*/  CS2R R10, SRZ ;  /* 0x00000000000a7805 */ /* 0x000fc8000001ff00 */
[----:B------:R0:W2:Y:S02]  /*0d30*/  @!P0 LDG.E.EL R13, desc[UR4][R8.64] ;  /* 0x00000004080d8981 */ /* 0x0000a4000c2e1900 */
[----:B0-----:R-:W-:-:S06]  /*0d40*/  CS2R R8, SRZ ;  /* 0x0000000000087805 */ /* 0x001fcc000001ff00 */
[----:B------:R-:W2:Y:S01]  /*0d50*/  @!P0 LDG.E.EL.128 R8, desc[UR4][R14.64] ;  /* 0x000000040e088981 */ /* 0x000ea2000c2e1d00 */
[----:B------:R-:W-:Y:S01]  /*0d60*/  IMAD.U32 R29, R33, 0x10000, RZ ;  /* 0x00010000211d7824 */ /* 0x000fe200078e00ff */
[----:B------:R-:W-:-:S04]  /*0d70*/  LOP3.LUT R34, R34, 0xfffe0000, RZ, 0xc0, !PT ;  /* 0xfffe000022227812 */ /* 0x000fc800078ec0ff */
[----:B------:R-:W-:Y:S02]  /*0d80*/  IADD3 R29, R29, R23, -R34 ;  /* 0x000000171d1d7210 */ /* 0x000fe40007ffe822 */
[----:B--2---:R-:W-:Y:S02]  /*0d90*/  SEL R35, R9, RZ, !P0 ;  /* 0x000000ff09237207 */ /* 0x004fe40004000000 */
[----:B------:R-:W-:Y:S02]  /*0da0*/  SEL R32, R8, RZ, !P0 ;  /* 0x000000ff08207207 */ /* 0x000fe40004000000 */
[----:B------:R-:W-:Y:S02]  /*0db0*/  SHF.R.U32.HI R9, RZ, 0x1a, R35 ;  /* 0x0000001aff097819 */ /* 0x000fe40000011623 */
[----:B------:R-:W-:Y:S02]  /*0dc0*/  LEA R33, P2, R32, UR6, 0x2 ;  /* 0x0000000620217c11 */ /* 0x000fe4000f8410ff */
[----:B------:R-:W-:-:S02]  /*0dd0*/  LOP3.LUT R9, R9, 0x20, RZ, 0xc0, !PT ;  /* 0x0000002009097812 */ /* 0x000fc400078ec0ff */
[----:B------:R-:W-:Y:S02]  /*0de0*/  LEA.HI.X R32, R32, UR7, R35, 0x2, P2 ;  /* 0x0000000720207c11 */ /* 0x000fe400090f1423 */
[----:B------:R-:W-:Y:S02]  /*0df0*/  IADD3 R8, P2, P3, R30, R33, R9 ;  /* 0x000000211e087210 */ /* 0x000fe40007b5e009 */
[----:B------:R-:W-:Y:S02]  /*0e00*/  SEL R11, R11, RZ, !P0 ;  /* 0x000000ff0b0b7207 */ /* 0x000fe40004000000 */
[----:B------:R-:W-:Y:S02]  /*0e10*/  IADD3.X R9, R31, R32, RZ, P2, P3 ;  /* 0x000000201f097210 */ /* 0x000fe400017e64ff */
[----:B------:R-:W-:Y:S02]  /*0e20*/  SEL R10, R10, RZ, !P0 ;  /* 0x000000ff0a0a7207 */ /* 0x000fe40004000000 */
[----:B------:R-:W-:-:S02]  /*0e30*/  SHF.R.U32.HI R32, RZ, 0x1a, R11 ;  /* 0x0000001aff207819 */ /* 0x000fc4000001160b */
[----:B------:R-:W-:Y:S02]  /*0e40*/  LEA R33, P4, R10, UR6, 0x2 ;  /* 0x000000060a217c11 */ /* 0x000fe4000f8810ff */
[----:B------:R-:W-:Y:S01]  /*0e50*/  LOP3.LUT R32, R32, 0x20, RZ, 0xc0, !PT ;  /* 0x0000002020207812 */ /* 0x000fe200078ec0ff */
[----:B------:R-:W-:Y:S01]  /*0e60*/  IMAD.WIDE R8, R28, 0x4, R8 ;  /* 0x000000041c087825 */ /* 0x000fe200078e0208 */
[----:B------:R-:W-:Y:S02]  /*0e70*/  LEA.HI.X R10, R10, UR7, R11, 0x2, P4 ;  /* 0x000000070a0a7c11 */ /* 0x000fe4000a0f140b */
[----:B------:R-:W-:Y:S01]  /*0e80*/  IADD3 R32, P2, P3, R30, R33, R32 ;  /* 0x000000211e207210 */ /* 0x000fe20007b5e020 */
[----:B------:R-:W-:-:S03]  /*0e90*/  IMAD.WIDE R34, R27, 0x4, R8 ;  /* 0x000000041b227825 */ /* 0x000fc600078e0208 */
[----:B------:R-:W-:Y:S02]  /*0ea0*/  IADD3.X R33, R31, R10, RZ, P2, P3 ;  /* 0x0000000a1f217210 */ /* 0x000fe400017e64ff */
[----:B------:R-:W-:Y:S02]  /*0eb0*/  CS2R R8, SRZ ;  /* 0x0000000000087805 */ /* 0x000fe4000001ff00 */
[----:B------:R-:W-:-:S06]  /*0ec0*/  CS2R R10, SRZ ;  /* 0x00000000000a7805 */ /* 0x000fcc000001ff00 */
[----:B------:R-:W2:Y:S01]  /*0ed0*/  @!P1 LDG.E.EL.128 R8, desc[UR4][R36.64] ;  /* 0x0000000424089981 */ /* 0x000ea2000c2e1d00 */
[----:B------:R-:W-:-:S04]  /*0ee0*/  IMAD.WIDE R38, R28, 0x4, R32 ;  /* 0x000000041c267825 */ /* 0x000fc800078e0220 */
[----:B------:R-:W-:Y:S01]  /*0ef0*/  IMAD.MOV.U32 R30, RZ, RZ, RZ ;  /* 0x000000ffff1e7224 */ /* 0x000fe200078e00ff */
[----:B------:R-:W-:-:S05]  /*0f00*/  SHF.R.S32.HI R23, RZ, 0x1f, R23 ;  /* 0x0000001fff177819 */ /* 0x000fca0000011417 */
[----:B------:R0:W3:Y:S02]  /*0f10*/  @!P0 LDG.E.EL R30, desc[UR4][R34.64] ;  /* 0x00000004221e8981 */ /* 0x0000e4000c2e1900 */
[----:B0-----:R-:W-:Y:S02]  /*0f20*/  VIADD R34, R2, 0x200 ;  /* 0x0000020002227836 */ /* 0x001fe40000000000 */
[----:B------:R-:W-:-:S03]  /*0f30*/  IMAD.SHL.U32 R35, R0, 0x40, RZ ;  /* 0x0000004000237824 */ /* 0x000fc600078e00ff */
[----:B------:R-:W-:Y:S01]  /*0f40*/  LEA.HI R23, R23, R34, RZ, 0x11 ;  /* 0x0000002217177211 */ /* 0x000fe200078f88ff */
[----:B------:R-:W-:-:S03]  /*0f50*/  IMAD.WIDE R36, R27, 0x4, R38 ;  /* 0x000000041b247825 */ /* 0x000fc600078e0226 */
[----:B------:R-:W-:-:S05]  /*0f60*/  SHF.R.S32.HI R23, RZ, 0x11, R23 ;  /* 0x00000011ff177819 */ /* 0x000fca0000011417 */
[----:B------:R-:W-:Y:S01]  /*0f70*/  IMAD.SHL.U32 R34, R23, 0x4000, RZ ;  /* 0x0000400017227824 */ /* 0x000fe200078e00ff */
[----:B--2---:R-:W-:Y:S02]  /*0f80*/  SEL R31, R9, RZ, !P1 ;  /* 0x000000ff091f7207 */ /* 0x004fe40004800000 */
[----:B------:R-:W-:Y:S02]  /*0f90*/  SEL R32, R8, RZ, !P1 ;  /* 0x000000ff08207207 */ /* 0x000fe40004800000 */
[----:B------:R-:W-:Y:S02]  /*0fa0*/  SEL R28, R11, RZ, !P1 ;  /* 0x000000ff0b1c7207 */ /* 0x000fe40004800000 */
[----:B------:R-:W-:Y:S02]  /*0fb0*/  SHF.R.U32.HI R11, RZ, 0x1a, R31 ;  /* 0x0000001aff0b7819 */ /* 0x000fe4000001161f */
[----:B------:R-:W-:Y:S02]  /*0fc0*/  LEA R8, P2, R32, UR6, 0x2 ;  /* 0x0000000620087c11 */ /* 0x000fe4000f8410ff */
[----:B------:R-:W-:-:S02]  /*0fd0*/  SEL R9, R10, RZ, !P1 ;  /* 0x000000ff0a097207 */ /* 0x000fc40004800000 */
[----:B------:R-:W-:Y:S02]  /*0fe0*/  SHF.R.U32.HI R33, RZ, 0x1a, R28 ;  /* 0x0000001aff217819 */ /* 0x000fe4000001161c */
[----:B------:R-:W-:Y:S02]  /*0ff0*/  LOP3.LUT R11, R11, 0x20, RZ, 0xc0, !PT ;  /* 0x000000200b0b7812 */ /* 0x000fe400078ec0ff */
[----:B------:R-:W-:Y:S02]  /*1000*/  LEA.HI.X R10, R32, UR7, R31, 0x2, P2 ;  /* 0x00000007200a7c11 */ /* 0x000fe400090f141f */
[----:B------:R-:W-:Y:S02]  /*1010*/  LEA R32, P4, R9, UR6, 0x2 ;  /* 0x0000000609207c11 */ /* 0x000fe4000f8810ff */
[----:B------:R-:W-:Y:S02]  /*1020*/  LOP3.LUT R33, R33, 0x20, RZ, 0xc0, !PT ;  /* 0x0000002021217812 */ /* 0x000fe400078ec0ff */
[----:B------:R-:W-:-:S02]  /*1030*/  IADD3 R8, P2, P3, R24, R8, R11 ;  /* 0x0000000818087210 */ /* 0x000fc40007b5e00b */
[----:B------:R-:W-:Y:S02]  /*1040*/  LEA.HI.X R28, R9, UR7, R28, 0x2, P4 ;  /* 0x00000007091c7c11 */ /* 0x000fe4000a0f141c */
[----:B------:R-:W-:Y:S02]  /*1050*/  IADD3 R32, P4, P5, R24, R32, R33 ;  /* 0x0000002018207210 */ /* 0x000fe40007d9e021 */
[C---:B------:R-:W-:Y:S02]  /*1060*/  IADD3.X R9, R25.reuse, R10, RZ, P2, P3 ;  /* 0x0000000a19097210 */ /* 0x040fe400017e64ff */
[----:B------:R-:W-:Y:S01]  /*1070*/  IADD3.X R33, R25, R28, RZ, P4, P5 ;  /* 0x0000001c19217210 */ /* 0x000fe200027ea4ff */
[----:B------:R-:W-:Y:S02]  /*1080*/  IMAD.MOV.U32 R28, RZ, RZ, RZ ;  /* 0x000000ffff1c7224 */ /* 0x000fe400078e00ff */
[----:B------:R-:W-:Y:S01]  /*1090*/  IMAD.WIDE R8, R35, 0x4, R8 ;  /* 0x0000000423087825 */ /* 0x000fe200078e0208 */
[----:B------:R-:W-:-:S03]  /*10a0*/  CS2R R10, SRZ ;  /* 0x00000000000a7805 */ /* 0x000fc6000001ff00 */
[----:B------:R0:W2:Y:S02]  /*10b0*/  @!P0 LDG.E.EL R28, desc[UR4][R36.64] ;  /* 0x00000004241c8981 */ /* 0x0000a4000c2e1900 */
[----:B0-----:R-:W-:Y:S01]  /*10c0*/  IMAD.WIDE R36, R34, 0x4, R8 ;  /* 0x0000000422247825 */ /* 0x001fe200078e0208 */
[----:B------:R-:W-:-:S06]  /*10d0*/  CS2R R8, SRZ ;  /* 0x0000000000087805 */ /* 0x000fcc000001ff00 */
[----:B------:R-:W2:Y:S01]  /*10e0*/  @!P1 LDG.E.EL.128 R8, desc[UR4][R14.64] ;  /* 0x000000040e089981 */ /* 0x000ea2000c2e1d00 */
[----:B------:R-:W-:-:S04]  /*10f0*/  IMAD.WIDE R32, R35, 0x4, R32 ;  /* 0x0000000423207825 */ /* 0x000fc800078e0220 */
[----:B------:R-:W-:Y:S02]  /*1100*/  IMAD.MOV.U32 R27, RZ, RZ, RZ ;  /* 0x000000ffff1b7224 */ /* 0x000fe400078e00ff */
[----:B------:R-:W-:-:S05]  /*1110*/  IMAD.WIDE R32, R34, 0x4, R32 ;  /* 0x0000000422207825 */ /* 0x000fca00078e0220 */
[----:B------:R-:W3:Y:S01]  /*1120*/  @!P1 LDG.E.EL R27, desc[UR4][R32.64] ;  /* 0x00000004201b9981 */ /* 0x000ee2000c2e1900 */
[----:B------:R-:W-:-:S06]  /*1130*/  IMAD.MOV.U32 R31, RZ, RZ, RZ ;  /* 0x000000ffff1f7224 */ /* 0x000fcc00078e00ff */
[----:B------:R0:W3:Y:S02]  /*1140*/  @!P1 LDG.E.EL R31, desc[UR4][R36.64] ;  /* 0x00000004241f9981 */ /* 0x0000e4000c2e1900 */
[----:B0-----:R-:W0:Y:S01]  /*1150*/  LDC.64 R36, c[0x0][0x238] ;  /* 0x00008e00ff247b82 */ /* 0x001e220000000a00 */
[----:B--2---:R-:W-:Y:S02]  /*1160*/  SEL R39, R9, RZ, !P1 ;  /* 0x000000ff09277207 */ /* 0x004fe40004800000 */
[----:B------:R-:W-:Y:S02]  /*1170*/  SEL R8, R8, RZ, !P1 ;  /* 0x000000ff08087207 */ /* 0x000fe40004800000 */
[----:B------:R-:W-:Y:S02]  /*1180*/  SEL R38, R11, RZ, !P1 ;  /* 0x000000ff0b267207 */ /* 0x000fe40004800000 */
[----:B------:R-:W-:Y:S02]  /*1190*/  SHF.R.U32.HI R11, RZ, 0x1a, R39 ;  /* 0x0000001aff0b7819 */ /* 0x000fe40000011627 */
[----:B------:R-:W-:-:S02]  /*11a0*/  SEL R9, R10, RZ, !P1 ;  /* 0x000000ff0a097207 */ /* 0x000fc40004800000 */
[C---:B------:R-:W-:Y:S02]  /*11b0*/  LEA R10, P2, R8.reuse, UR6, 0x2 ;  /* 0x00000006080a7c11 */ /* 0x040fe4000f8410ff */
[----:B------:R-:W-:Y:S02]  /*11c0*/  LOP3.LUT R11, R11, 0x20, RZ, 0xc0, !PT ;  /* 0x000000200b0b7812 */ /* 0x000fe400078ec0ff */
[----:B------:R-:W-:Y:S02]  /*11d0*/  LEA.HI.X R32, R8, UR7, R39, 0x2, P2 ;  /* 0x0000000708207c11 */ /* 0x000fe400090f1427 */
[----:B------:R-:W-:Y:S02]  /*11e0*/  IADD3 R10, P2, P3, R24, R10, R11 ;  /* 0x0000000a180a7210 */ /* 0x000fe40007b5e00b */
[----:B------:R-:W-:Y:S02]  /*11f0*/  SHF.R.U32.HI R11, RZ, 0x1a, R38 ;  /* 0x0000001aff0b7819 */ /* 0x000fe40000011626 */
[----:B------:R-:W-:-:S02]  /*1200*/  LEA R8, P4, R9, UR6, 0x2 ;  /* 0x0000000609087c11 */ /* 0x000fc4000f8810ff */
[----:B------:R-:W-:Y:S02]  /*1210*/  LOP3.LUT R11, R11, 0x20, RZ, 0xc0, !PT ;  /* 0x000000200b0b7812 */ /* 0x000fe400078ec0ff */
[----:B------:R-:W-:Y:S01]  /*1220*/  LEA.HI.X R38, R9, UR7, R38, 0x2, P4 ;  /* 0x0000000709267c11 */ /* 0x000fe2000a0f1426 */
[----:B------:R-:W-:Y:S01]  /*1230*/  ULDC.64 UR6, c[0x0][0x248] ;  /* 0x0000920000067ab9 */ /* 0x000fe20000000a00 */
[----:B------:R-:W-:Y:S02]  /*1240*/  IADD3 R8, P5, P6, R24, R8, R11 ;  /* 0x0000000818087210 */ /* 0x000fe40007ebe00b */
[C---:B------:R-:W-:Y:S02]  /*1250*/  IADD3.X R11, R25.reuse, R32, RZ, P2, P3 ;  /* 0x00000020190b7210 */ /* 0x040fe400017e64ff */
[----:B------:R-:W-:Y:S02]  /*1260*/  IADD3.X R9, R25, R38, RZ, P5, P6 ;  /* 0x0000002619097210 */ /* 0x000fe40002fec4ff */
[----:B------:R-:W-:Y:S01]  /*1270*/  SHF.R.S32.HI R25, RZ, 0x1f, R2 ;  /* 0x0000001fff197819 */ /* 0x000fe20000011402 */
[----:B------:R-:W-:-:S03]  /*1280*/  IMAD.WIDE R10, R35, 0x4, R10 ;  /* 0x00000004230a7825 */ /* 0x000fc600078e020a */
[----:B------:R-:W-:Y:S01]  /*1290*/  LEA.HI R33, R25, R2, RZ, 0x4 ;  /* 0x0000000219217211 */ /* 0x000fe200078f20ff */
[----:B------:R-:W-:Y:S02]  /*12a0*/  IMAD.MOV.U32 R32, RZ, RZ, RZ ;  /* 0x000000ffff207224 */ /* 0x000fe400078e00ff */
[----:B------:R-:W-:Y:S01]  /*12b0*/  IMAD.WIDE R8, R35, 0x4, R8 ;  /* 0x0000000423087825 */ /* 0x000fe200078e0208 */
[----:B------:R-:W-:-:S03]  /*12c0*/  LOP3.LUT R15, R33, 0xfffffff0, RZ, 0xc0, !PT ;  /* 0xfffffff0210f7812 */ /* 0x000fc600078ec0ff */
[----:B------:R-:W-:-:S04]  /*12d0*/  IMAD.WIDE R10, R34, 0x4, R10 ;  /* 0x00000004220a7825 */ /* 0x000fc800078e020a */
[----:B------:R-:W-:Y:S01]  /*12e0*/  IMAD.IADD R15, R2, 0x1, -R15 ;  /* 0x00000001020f7824 */ /* 0x000fe200078e0a0f */
[----:B------:R1:W2:Y:S01]  /*12f0*/  @!P1 LDG.E.EL R32, desc[UR4][R10.64] ;  /* 0x000000040a209981 */ /* 0x0002a2000c2e1900 */
[----:B------:R-:W-:Y:S01]  /*1300*/  IMAD.WIDE R34, R34, 0x4, R8 ;  /* 0x0000000422227825 */ /* 0x000fe200078e0208 */
[----:B------:R-:W-:-:S03]  /*1310*/  CS2R R8, SRZ ;  /* 0x0000000000087805 */ /* 0x000fc6000001ff00 */
[----:B0-----:R-:W-:Y:S01]  /*1320*/  IMAD.WIDE R36, R15, 0x4, R36 ;  /* 0x000000040f247825 */ /* 0x001fe200078e0224 */
[----:B-1----:R-:W-:-:S06]  /*1330*/  CS2R R10, SRZ ;  /* 0x00000000000a7805 */ /* 0x002fcc000001ff00 */
[----:B------:R-:W2:Y:S01]  /*1340*/  @!P0 LDG.E.EL.128 R8, desc[UR4][R36.64] ;  /* 0x0000000424088981 */ /* 0x000ea2000c2e1d00 */
[----:B------:R-:W-:Y:S02]  /*1350*/  SEL R17, R17, RZ, !P0 ;  /* 0x000000ff11117207 */ /* 0x000fe40004000000 */
[----:B------:R-:W-:Y:S02]  /*1360*/  SEL R12, R12, RZ, !P0 ;  /* 0x000000ff0c0c7207 */ /* 0x000fe40004000000 */
[----:B---3--:R-:W-:Y:S02]  /*1370*/  SEL R16, R16, RZ, !P0 ;  /* 0x000000ff10107207 */ /* 0x008fe40004000000 */
[----:B------:R-:W-:Y:S01]  /*1380*/  SEL R13, R13, RZ, !P0 ;  /* 0x000000ff0d0d7207 */ /* 0x000fe20004000000 */
[----:B------:R-:W-:-:S04]  /*1390*/  FADD R12, -R17, R12 ;  /* 0x0000000c110c7221 */ /* 0x000fc80000000100 */
[----:B------:R-:W-:Y:S01]  /*13a0*/  FADD R13, -R16, R13 ;  /* 0x0000000d100d7221 */ /* 0x000fe20000000100 */
[----:B------:R-:W-:Y:S01]  /*13b0*/  CS2R R14, SRZ ;  /* 0x00000000000e7805 */ /* 0x000fe2000001ff00 */
[----:B------:R-:W-:-:S06]  /*13c0*/  IMAD.MOV.U32 R24, RZ, RZ, RZ ;  /* 0x000000ffff187224 */ /* 0x000fcc00078e00ff */
[----:B------:R0:W3:Y:S01]  /*13d0*/  @!P1 LDG.E.EL R24, desc[UR4][R34.64] ;  /* 0x0000000422189981 */ /* 0x0000e2000c2e1900 */
[----:B--2---:R-:W-:Y:S02]  /*13e0*/  SEL R8, R8, RZ, !P0 ;  /* 0x000000ff08087207 */ /* 0x004fe40004000000 */
[----:B------:R-:W-:-:S03]  /*13f0*/  SEL R9, R9, RZ, !P0 ;  /* 0x000000ff09097207 */ /* 0x000fc60004000000 */
[----:B------:R-:W-:Y:S02]  /*1400*/  FFMA R17, R12, R8, R17 ;  /* 0x000000080c117223 */ /* 0x000fe40000000011 */
[----:B------:R-:W-:Y:S01]  /*1410*/  FFMA R16, R13, R9, R16 ;  /* 0x000000090d107223 */ /* 0x000fe20000000010 */
[----:B------:R-:W-:-:S06]  /*1420*/  CS2R R12, SRZ ;  /* 0x00000000000c7805 */ /* 0x000fcc000001ff00 */
[----:B------:R1:W2:Y:S01]  /*1430*/  @!P1 LDG.E.EL.128 R12, desc[UR4][R36.64] ;  /* 0x00000004240c9981 */ /* 0x0002a2000c2e1d00 */
[----:B0-----:R-:W-:Y:S01]  /*1440*/  LOP3.LUT R35, R6, 0xfffe0000, RZ, 0xc0, !PT ;  /* 0xfffe000006237812 */ /* 0x001fe200078ec0ff */
[----:B------:R-:W-:Y:S02]  /*1450*/  IMAD.U32 R8, R7, 0x10000, RZ ;  /* 0x0001000007087824 */ /* 0x000fe400078e00ff */
[----:B------:R-:W0:Y:S01]  /*1460*/  LDC.64 R6, c[0x0][0x210] ;  /* 0x00008400ff067b82 */ /* 0x000e220000000a00 */
[----:B----4-:R-:W-:-:S07]  /*1470*/  SEL R20, R20, RZ, !P0 ;  /* 0x000000ff14147207 */ /* 0x010fce0004000000 */
[----:B-1----:R-:W1:Y:S01]  /*1480*/  LDC.64 R36, c[0x0][0x240] ;  /* 0x00009000ff247b82 */ /* 0x002e620000000a00 */
[----:B------:R-:W-:Y:S02]  /*1490*/  SEL R9, R30, RZ, !P0 ;  /* 0x000000ff1e097207 */ /* 0x000fe40004000000 */
[----:B------:R-:W-:Y:S02]  /*14a0*/  IADD3 R35, R8, R2, -R35 ;  /* 0x0000000208237210 */ /* 0x000fe40007ffe823 */
[----:B------:R-:W-:Y:S01]  /*14b0*/  SEL R10, R10, RZ, !P0 ;  /* 0x000000ff0a0a7207 */ /* 0x000fe20004000000 */
[----:B------:R-:W-:Y:S01]  /*14c0*/  FADD R9, -R20, R9 ;  /* 0x0000000914097221 */ /* 0x000fe20000000100 */
[----:B------:R-:W-:Y:S02]  /*14d0*/  LEA.HI R8, R4, R4, RZ, 0x4 ;  /* 0x0000000404087211 */ /* 0x000fe400078f20ff */
[----:B------:R-:W-:Y:S02]  /*14e0*/  SEL R4, R19, RZ, !P1 ;  /* 0x000000ff13047207 */ /* 0x000fe40004800000 */
[----:B------:R-:W-:-:S02]  /*14f0*/  SEL R26, R26, RZ, !P0 ;  /* 0x000000ff1a1a7207 */ /* 0x000fc40004000000 */
[----:B------:R-:W-:Y:S02]  /*1500*/  SEL R19, R28, RZ, !P0 ;  /* 0x000000ff1c137207 */ /* 0x000fe40004000000 */
[----:B------:R-:W-:Y:S01]  /*1510*/  SEL R31, R31, RZ, !P1 ;  /* 0x000000ff1f1f7207 */ /* 0x000fe20004800000 */
[----:B------:R-:W-:Y:S01]  /*1520*/  FFMA R20, R9, R10, R20 ;  /* 0x0000000a09147223 */ /* 0x000fe20000000014 */
[----:B------:R-:W-:Y:S02]  /*1530*/  SHF.R.S32.HI R33, RZ, 0x4, R33 ;  /* 0x00000004ff217819 */ /* 0x000fe40000011421 */
[----:B------:R-:W-:Y:S01]  /*1540*/  LOP3.LUT R8, R8, 0xfffffff0, RZ, 0xc0, !PT ;  /* 0xfffffff008087812 */ /* 0x000fe200078ec0ff */
[----:B------:R-:W-:Y:S01]  /*1550*/  FADD R19, -R26, R19 ;  /* 0x000000131a137221 */ /* 0x000fe20000000100 */
[----:B------:R-:W-:Y:S01]  /*1560*/  SEL R11, R11, RZ, !P0 ;  /* 0x000000ff0b0b7207 */ /* 0x000fe20004000000 */
[----:B------:R-:W-:Y:S02]  /*1570*/  FADD R31, -R4, R31 ;  /* 0x0000001f041f7221 */ /* 0x000fe40000000100 */
[----:B------:R-:W-:-:S02]  /*1580*/  IMAD.IADD R33, R33, 0x1, -R8 ;  /* 0x0000000121217824 */ /* 0x000fc400078e0a08 */
[----:B------:R-:W-:Y:S01]  /*1590*/  FFMA R19, R19, R11, R26 ;  /* 0x0000000b13137223 */ /* 0x000fe2000000001a */
[----:B------:R-:W-:Y:S01]  /*15a0*/  IMAD.MOV.U32 R26, RZ, RZ, RZ ;  /* 0x000000ffff1a7224 */ /* 0x000fe200078e00ff */
[----:B--2---:R-:W-:-:S05]  /*15b0*/  SEL R9, R12, RZ, !P1 ;  /* 0x000000ff0c097207 */ /* 0x004fca0004800000 */
[----:B------:R-:W-:Y:S01]  /*15c0*/  FFMA R28, R31, R9, R4 ;  /* 0x000000091f1c7223 */ /* 0x000fe20000000004 */
[----:B0-----:R-:W-:-:S04]  /*15d0*/  IMAD.WIDE R30, R35, 0x4, R6 ;  /* 0x00000004231e7825 */ /* 0x001fc800078e0206 */
[----:B-1----:R-:W-:-:S05]  /*15e0*/  IMAD.WIDE R34, R33, 0x4, R36 ;  /* 0x0000000421227825 */ /* 0x002fca00078e0224 */
[----:B------:R-:W2:Y:S01]  /*15f0*/  @!P0 LDG.E.EL R26, desc[UR4][R34.64] ;  /* 0x00000004221a8981 */ /* 0x000ea2000c2e1900 */
[----:B------:R-:W-:Y:S02]  /*1600*/  CS2R R8, SRZ ;  /* 0x0000000000087805 */ /* 0x000fe4000001ff00 */
[----:B------:R-:W-:Y:S02]  /*1610*/  CS2R R10, SRZ ;  /* 0x00000000000a7805 */ /* 0x000fe4000001ff00 */
[----:B------:R-:W-:Y:S02]  /*1620*/  SEL R22, R22, RZ, !P1 ;  /* 0x000000ff16167207 */ /* 0x000fe40004800000 */
[----:B------:R-:W-:Y:S02]  /*1630*/  SEL R39, R32, RZ, !P1 ;  /* 0x000000ff20277207 */ /* 0x000fe40004800000 */
[----:B-----5:R-:W-:Y:S01]  /*1640*/  SEL R18, R18, RZ, !P1 ;  /* 0x000000ff12127207 */ /* 0x020fe20004800000 */
[----:B------:R3:W4:Y:S01]  /*1650*/  @!P0 LDG.E.128 R8, desc[UR4][R30.64] ;  /* 0x000000041e088981 */ /* 0x000722000c1e1d00 */
[----:B------:R-:W-:-:S02]  /*1660*/  SEL R33, R27, RZ, !P1 ;  /* 0x000000ff1b217207 */ /* 0x000fc40004800000 */
[----:B------:R-:W-:Y:S02]  /*1670*/  SEL R27, R14, RZ, !P1 ;  /* 0x000000ff0e1b7207 */ /* 0x000fe40004800000 */
[----:B------:R-:W-:Y:S01]  /*1680*/  SEL R32, R21, RZ, !P1 ;  /* 0x000000ff15207207 */ /* 0x000fe20004800000 */
[----:B------:R-:W-:Y:S01]  /*1690*/  FADD R21, -R22, R39 ;  /* 0x0000002716157221 */ /* 0x000fe20000000100 */
[----:B------:R-:W-:Y:S01]  /*16a0*/  SEL R13, R13, RZ, !P1 ;  /* 0x000000ff0d0d7207 */ /* 0x000fe20004800000 */
[----:B------:R-:W-:Y:S01]  /*16b0*/  FADD R33, -R18, R33 ;  /* 0x0000002112217221 */ /* 0x000fe20000000100 */
[-C--:B------:R-:W-:Y:S02]  /*16c0*/  LEA.HI R4, R25, R2.reuse, RZ, 0x8 ;  /* 0x0000000219047211 */ /* 0x080fe400078f40ff */
[----:B------:R-:W-:Y:S02]  /*16d0*/  LEA.HI R5, R5, R5, RZ, 0x9 ;  /* 0x0000000505057211 */ /* 0x000fe400078f48ff */
[----:B---3--:R-:W-:Y:S01]  /*16e0*/  SEL R31, R24, RZ, !P1 ;  /* 0x000000ff181f7207 */ /* 0x008fe20004800000 */
[----:B------:R-:W-:Y:S01]  /*16f0*/  FFMA R21, R21, R27, R22 ;  /* 0x0000001b15157223 */ /* 0x000fe20000000016 */
[----:B------:R-:W-:Y:S01]  /*1700*/  LEA.HI R25, R25, R2, RZ, 0x11 ;  /* 0x0000000219197211 */ /* 0x000fe200078f88ff */
[----:B------:R-:W-:Y:S01]  /*1710*/  FFMA R18, R33, R13, R18 ;  /* 0x0000000d21127223 */ /* 0x000fe20000000012 */
[----:B------:R-:W-:-:S02]  /*1720*/  SHF.R.S32.HI R24, RZ, 0x8, R4 ;  /* 0x00000008ff187819 */ /* 0x000fc40000011404 */
[----:B------:R-:W-:Y:S01]  /*1730*/  LOP3.LUT R27, R5, 0xfffffe00, RZ, 0xc0, !PT ;  /* 0xfffffe00051b7812 */ /* 0x000fe200078ec0ff */
[----:B------:R-:W-:Y:S01]  /*1740*/  FADD R13, -R32, R31 ;  /* 0x0000001f200d7221 */ /* 0x000fe20000000100 */
[----:B------:R-:W-:Y:S02]  /*1750*/  SEL R15, R15, RZ, !P1 ;  /* 0x000000ff0f0f7207 */ /* 0x000fe40004800000 */
[----:B------:R-:W-:Y:S01]  /*1760*/  LOP3.LUT R5, R4, 0xffffff00, RZ, 0xc0, !PT ;  /* 0xffffff0004057812 */ /* 0x000fe200078ec0ff */
[----:B------:R-:W-:Y:S01]  /*1770*/  IMAD.IADD R27, R24, 0x1, -R27 ;  /* 0x00000001181b7824 */ /* 0x000fe200078e0a1b */
[----:B------:R-:W-:Y:S01]  /*1780*/  SHF.R.S32.HI R25, RZ, 0x11, R25 ;  /* 0x00000011ff197819 */ /* 0x000fe20000011419 */
[----:B------:R-:W-:Y:S01]  /*1790*/  FFMA R32, R13, R15, R32 ;  /* 0x0000000f0d207223 */ /* 0x000fe20000000020 */
[----:B------:R-:W-:Y:S02]  /*17a0*/  CS2R R12, SRZ ;  /* 0x00000000000c7805 */ /* 0x000fe4000001ff00 */
[----:B------:R-:W-:Y:S01]  /*17b0*/  CS2R R14, SRZ ;  /* 0x00000000000e7805 */ /* 0x000fe2000001ff00 */
[----:B------:R-:W-:-:S04]  /*17c0*/  IMAD.WIDE R6, R29, 0x4, R6 ;  /* 0x000000041d067825 */ /* 0x000fc800078e0206 */
[----:B------:R-:W-:Y:S01]  /*17d0*/  IMAD.IADD R24, R2, 0x1, -R5 ;  /* 0x0000000102187824 */ /* 0x000fe200078e0a05 */
[----:B------:R0:W3:Y:S01]  /*17e0*/  @!P1 LDG.E.128 R12, desc[UR4][R6.64] ;  /* 0x00000004060c9981 */ /* 0x0000e2000c1e1d00 */
[----:B------:R-:W-:Y:S02]  /*17f0*/  IMAD.U32 R25, R25, 0x10000, RZ ;  /* 0x0001000019197824 */ /* 0x000fe400078e00ff */
[C---:B------:R-:W-:Y:S02]  /*1800*/  IMAD.SHL.U32 R5, R27.reuse, 0x100, RZ ;  /* 0x000001001b057824 */ /* 0x040fe400078e00ff */
[----:B------:R-:W-:Y:S01]  /*1810*/  IMAD.MOV.U32 R22, RZ, RZ, RZ ;  /* 0x000000ffff167224 */ /* 0x000fe200078e00ff */
[----:B------:R-:W-:Y:S01]  /*1820*/  ISETP.GT.AND P2, PT, R27, 0xff, PT ;  /* 0x000000ff1b00780c */ /* 0x000fe20003f44270 */
[----:B------:R-:W-:Y:S01]  /*1830*/  IMAD.U32 R27, R23, 0x10000, RZ ;  /* 0x00010000171b7824 */ /* 0x000fe200078e00ff */
[--C-:B------:R-:W-:Y:S02]  /*1840*/  IADD3 R4, P3, P4, R5, R24, R25.reuse ;  /* 0x0000001805047210 */ /* 0x100fe40007c7e019 */
[----:B0-----:R-:W-:Y:S01]  /*1850*/  SHF.R.S32.HI R6, RZ, 0x1f, R25 ;  /* 0x0000001fff067819 */ /* 0x001fe20000011419 */
[----:B------:R-:W-:Y:S01]  /*1860*/  IMAD.SHL.U32 R7, R0, 0x100, RZ ;  /* 0x0000010000077824 */ /* 0x000fe200078e00ff */
[----:B------:R-:W-:Y:S01]  /*1870*/  SHF.R.S32.HI R5, RZ, 0x1f, R5 ;  /* 0x0000001fff057819 */ /* 0x000fe20000011405 */
[----:B------:R-:W5:Y:S01]  /*1880*/  @!P0 LDG.E.EL R22, desc[UR4][R34.64] ;  /* 0x0000000422168981 */ /* 0x000f62000c2e1900 */
[----:B------:R-:W-:Y:S01]  /*1890*/  SHF.R.S32.HI R25, RZ, 0x1f, R24 ;  /* 0x0000001fff197819 */ /* 0x000fe20000011418 */
[----:B------:R-:W-:-:S03]  /*18a0*/  IMAD.WIDE R38, R3, 0x4, R36 ;  /* 0x0000000403267825 */ /* 0x000fc600078e0224 */
[----:B------:R-:W-:Y:S01]  /*18b0*/  IADD3.X R5, R5, R25, R6, P3, P4 ;  /* 0x0000001905057210 */ /* 0x000fe20001fe8406 */
[----:B------:R-:W-:Y:S01]  /*18c0*/  IMAD.MOV.U32 R3, RZ, RZ, RZ ;  /* 0x000000ffff037224 */ /* 0x000fe200078e00ff */
[--C-:B------:R-:W-:Y:S01]  /*18d0*/  IADD3 R23, P3, P4, R7, R24, R27.reuse ;  /* 0x0000001807177210 */ /* 0x100fe20007c7e01b */
[----:B------:R-:W-:Y:S02]  /*18e0*/  IMAD.MOV.U32 R29, RZ, RZ, RZ ;  /* 0x000000ffff1d7224 */ /* 0x000fe400078e00ff */
[----:B------:R-:W-:Y:S02]  /*18f0*/  IMAD.MOV.U32 R33, RZ, RZ, RZ ;  /* 0x000000ffff217224 */ /* 0x000fe400078e00ff */
[----:B------:R-:W-:Y:S01]  /*1900*/  IMAD.MOV.U32 R36, RZ, RZ, RZ ;  /* 0x000000ffff247224 */ /* 0x000fe200078e00ff */
[----:B------:R-:W-:Y:S02]  /*1910*/  SHF.R.S32.HI R6, RZ, 0x1f, R27 ;  /* 0x0000001fff067819 */ /* 0x000fe4000001141b */
[----:B------:R-:W-:-:S02]  /*1920*/  CS2R R30, SRZ ;  /* 0x00000000001e7805 */ /* 0x000fc4000001ff00 */
[----:B------:R-:W-:Y:S01]  /*1930*/  SHF.R.S32.HI R24, RZ, 0x1f, R7 ;  /* 0x0000001fff187819 */ /* 0x000fe20000011407 */
[----:B------:R-:W3:Y:S03]  /*1940*/  @!P1 LDG.E.EL R3, desc[UR4][R38.64] ;  /* 0x0000000426039981 */ /* 0x000ee6000c2e1900 */
[----:B------:R-:W-:Y:S01]  /*1950*/  IADD3.X R24, R24, R25, R6, P3, P4 ;  /* 0x0000001918187210 */ /* 0x000fe20001fe8406 */
[----:B------:R-:W3:Y:S04]  /*1960*/  @!P1 LDG.E.EL R29, desc[UR4][R38.64] ;  /* 0x00000004261d9981 */ /* 0x000ee8000c2e1900 */
[----:B------:R-:W3:Y:S04]  /*1970*/  @!P1 LDG.E.EL R33, desc[UR4][R38.64] ;  /* 0x0000000426219981 */ /* 0x000ee8000c2e1900 */
[----:B------:R0:W3:Y:S04]  /*1980*/  @!P1 LDG.E.EL R36, desc[UR4][R38.64] ;  /* 0x0000000426249981 */ /* 0x0000e8000c2e1900 */
[----:B------:R-:W3:Y:S04]  /*1990*/  @!P0 LDG.E.EL R31, desc[UR4][R34.64] ;  /* 0x00000004221f8981 */ /* 0x000ee8000c2e1900 */
[----:B------:R1:W3:Y:S01]  /*19a0*/  @!P0 LDG.E.EL R30, desc[UR4][R34.64] ;  /* 0x00000004221e8981 */ /* 0x0002e2000c2e1900 */
[----:B0-----:R-:W-:-:S04]  /*19b0*/  LEA R38, P3, R4, UR6, 0x2 ;  /* 0x0000000604267c11 */ /* 0x001fc8000f8610ff */
[----:B------:R-:W-:Y:S02]  /*19c0*/  LEA.HI.X R39, R4, UR7, R5, 0x2, P3 ;  /* 0x0000000704277c11 */ /* 0x000fe400098f1405 */
[----:B------:R-:W-:Y:S02]  /*19d0*/  ISETP.GT.AND P3, PT, R0, 0xff, PT ;  /* 0x000000ff0000780c */ /* 0x000fe40003f64270 */
[----:B------:R-:W-:Y:S02]  /*19e0*/  CS2R R4, SRZ ;  /* 0x0000000000047805 */ /* 0x000fe4000001ff00 */
[C---:B-1----:R-:W-:Y:S02]  /*19f0*/  LEA R34, P4, R23.reuse, UR6, 0x2 ;  /* 0x0000000617227c11 */ /* 0x042fe4000f8810ff */
[----:B------:R-:W-:Y:S02]  /*1a00*/  CS2R R6, SRZ ;  /* 0x0000000000067805 */ /* 0x000fe4000001ff00 */
[----:B------:R-:W-:-:S02]  /*1a10*/  LEA.HI.X R35, R23, UR7, R24, 0x2, P4 ;  /* 0x0000000717237c11 */ /* 0x000fc4000a0f1418 */
[----:B------:R-:W-:Y:S02]  /*1a20*/  CS2R R24, SRZ ;  /* 0x0000000000187805 */ /* 0x000fe4000001ff00 */
[----:B------:R-:W3:Y:S01]  /*1a30*/  @P2 LDG.E.128 R4, desc[UR4][R38.64+-0x40000] ;  /* 0xfc00000426042981 */ /* 0x000ee2000c1e1d00 */
[----:B--2---:R-:W-:Y:S02]  /*1a40*/  SEL R0, R26, RZ, !P0 ;  /* 0x000000ff1a007207 */ /* 0x004fe40004000000 */
[----:B------:R-:W-:-:S06]  /*1a50*/  CS2R R26, SRZ ;  /* 0x00000000001a7805 */ /* 0x000fcc000001ff00 */
[----:B------:R-:W2:Y:S01]  /*1a60*/  @P3 LDG.E.128 R24, desc[UR4][R34.64+-0x40000] ;  /* 0xfc00000422183981 */ /* 0x000ea2000c1e1d00 */
[----:B----4-:R-:W-:-:S05]  /*1a70*/  SEL R8, R8, RZ, !P0 ;  /* 0x000000ff08087207 */ /* 0x010fca0004000000 */
[----:B------:R-:W-:-:S04]  /*1a80*/  FADD R17, -R8, R17 ;  /* 0x0000001108117221 */ /* 0x000fc80000000100 */
[----:B------:R-:W-:Y:S01]  /*1a90*/  FFMA R0, R17, R0, R8 ;  /* 0x0000000011007223 */ /* 0x000fe20000000008 */
[----:B------:R-:W-:Y:S02]  /*1aa0*/  SEL R17, R9, RZ, !P0 ;  /* 0x000000ff09117207 */ /* 0x000fe40004000000 */
[----:B------:R-:W0:Y:S03]  /*1ab0*/  LDC.64 R8, c[0x0][0x250] ;  /* 0x00009400ff087b82 */ /* 0x000e260000000a00 */
[----:B------:R-:W-:Y:S01]  /*1ac0*/  FADD R16, -R17, R16 ;  /* 0x0000001011107221 */ /* 0x000fe20000000100 */
[----:B-----5:R-:W-:-:S05]  /*1ad0*/  SEL R22, R22, RZ, !P0 ;  /* 0x000000ff16167207 */ /* 0x020fca0004000000 */
[----:B------:R-:W-:Y:S01]  /*1ae0*/  FFMA R16, R16, R22, R17 ;  /* 0x0000001610107223 */ /* 0x000fe20000000011 */
[----:B------:R-:W-:Y:S02]  /*1af0*/  SEL R17, R10, RZ, !P0 ;  /* 0x000000ff0a117207 */ /* 0x000fe40004000000 */
[----:B------:R-:W-:-:S05]  /*1b00*/  SEL R10, R11, RZ, !P0 ;  /* 0x000000ff0b0a7207 */ /* 0x000fca0004000000 */
[----:B------:R-:W-:Y:S01]  /*1b10*/  FADD R19, -R10, R19 ;  /* 0x000000130a137221 */ /* 0x000fe20000000100 */
[----:B---3--:R-:W-:Y:S01]  /*1b20*/  SEL R13, R13, RZ, !P1 ;  /* 0x000000ff0d0d7207 */ /* 0x008fe20004800000 */
[----:B------:R-:W-:Y:S01]  /*1b30*/  FADD R20, -R17, R20 ;  /* 0x0000001411147221 */ /* 0x000fe20000000100 */
[----:B------:R-:W-:Y:S02]  /*1b40*/  SEL R14, R14, RZ, !P1 ;  /* 0x000000ff0e0e7207 */ /* 0x000fe40004800000 */
[----:B------:R-:W-:Y:S01]  /*1b50*/  SEL R15, R15, RZ, !P1 ;  /* 0x000000ff0f0f7207 */ /* 0x000fe20004800000 */
[----:B------:R-:W-:Y:S01]  /*1b60*/  FADD R18, -R13, R18 ;  /* 0x000000120d127221 */ /* 0x000fe20000000100 */
[----:B------:R-:W-:Y:S01]  /*1b70*/  SEL R3, R3, RZ, !P1 ;  /* 0x000000ff03037207 */ /* 0x000fe20004800000 */
[----:B------:R-:W-:Y:S01]  /*1b80*/  FADD R21, -R14, R21 ;  /* 0x000000150e157221 */ /* 0x000fe20000000100 */
[----:B------:R-:W-:Y:S02]  /*1b90*/  SEL R29, R29, RZ, !P1 ;  /* 0x000000ff1d1d7207 */ /* 0x000fe40004800000 */
[----:B------:R-:W-:-:S02]  /*1ba0*/  SEL R31, R31, RZ, !P0 ;  /* 0x000000ff1f1f7207 */ /* 0x000fc40004000000 */
[----:B------:R-:W-:-:S03]  /*1bb0*/  SEL R11, R30, RZ, !P0 ;  /* 0x000000ff1e0b7207 */ /* 0x000fc60004000000 */
[----:B------:R-:W-:Y:S01]  /*1bc0*/  FFMA R10, R19, R31, R10 ;  /* 0x0000001f130a7223 */ /* 0x000fe2000000000a */
[----:B------:R-:W-:Y:S01]  /*1bd0*/  SEL R31, R12, RZ, !P1 ;  /* 0x000000ff0c1f7207 */ /* 0x000fe20004800000 */
[----:B------:R-:W-:Y:S01]  /*1be0*/  FADD R32, -R15, R32 ;  /* 0x000000200f207221 */ /* 0x000fe20000000100 */
[----:B------:R-:W-:Y:S01]  /*1bf0*/  SEL R33, R33, RZ, !P1 ;  /* 0x000000ff21217207 */ /* 0x000fe20004800000 */
[----:B------:R-:W-:Y:S01]  /*1c00*/  FFMA R11, R20, R11, R17 ;  /* 0x0000000b140b7223 */ /* 0x000fe20000000011 */
[----:B------:R-:W-:Y:S01]  /*1c10*/  SEL R36, R36, RZ, !P1 ;  /* 0x000000ff24247207 */ /* 0x000fe20004800000 */
[----:B------:R-:W-:Y:S01]  /*1c20*/  FADD R28, -R31, R28 ;  /* 0x0000001c1f1c7221 */ /* 0x000fe20000000100 */
[----:B0-----:R-:W-:Y:S01]  /*1c30*/  IMAD.WIDE R8, R2, 0x4, R8 ;  /* 0x0000000402087825 */ /* 0x001fe200078e0208 */
[----:B------:R-:W-:Y:S02]  /*1c40*/  SEL R17, R4, RZ, P2 ;  /* 0x000000ff04117207 */ /* 0x000fe40001000000 */
[----:B------:R-:W-:-:S02]  /*1c50*/  SEL R19, R5, RZ, P2 ;  /* 0x000000ff05137207 */ /* 0x000fc40001000000 */
[----:B------:R-:W-:Y:S02]  /*1c60*/  SEL R20, R6, RZ, P2 ;  /* 0x000000ff06147207 */ /* 0x000fe40001000000 */
[----:B------:R-:W-:Y:S01]  /*1c70*/  SEL R23, R7, RZ, P2 ;  /* 0x000000ff07177207 */ /* 0x000fe20001000000 */
[----:B------:R-:W-:Y:S01]  /*1c80*/  FFMA R4, R28, R3, R31 ;  /* 0x000000031c047223 */ /* 0x000fe2000000001f */
[----:B------:R-:W-:Y:S01]  /*1c90*/  FFMA R5, R18, R29, R13 ;  /* 0x0000001d12057223 */ /* 0x000fe2000000000d */
[----:B------:R-:W-:Y:S01]  /*1ca0*/  FFMA R6, R21, R33, R14 ;  /* 0x0000002115067223 */ /* 0x000fe2000000000e */
[----:B------:R-:W-:Y:S01]  /*1cb0*/  FFMA R7, R32, R36, R15 ;  /* 0x0000002420077223 */ /* 0x000fe2000000000f */
[----:B------:R-:W-:Y:S02]  /*1cc0*/  SEL R12, R0, R17, !P0 ;  /* 0x00000011000c7207 */ /* 0x000fe40004000000 */
[----:B------:R-:W-:Y:S02]  /*1cd0*/  SEL R13, R16, R19, !P0 ;  /* 0x00000013100d7207 */ /* 0x000fe40004000000 */
[----:B------:R-:W-:-:S02]  /*1ce0*/  SEL R14, R11, R20, !P0 ;  /* 0x000000140b0e7207 */ /* 0x000fc40004000000 */
[----:B------:R-:W-:-:S05]  /*1cf0*/  SEL R15, R10, R23, !P0 ;  /* 0x000000170a0f7207 */ /* 0x000fca0004000000 */
[----:B------:R-:W-:Y:S01]  /*1d00*/  STG.E.128 desc[UR4][R8.64], R12 ;  /* 0x0000000c08007986 */ /* 0x000fe2000c101d04 */
[----:B--2---:R-:W-:Y:S02]  /*1d10*/  @P1 SEL R4, R24, RZ, P3 ;  /* 0x000000ff18041207 */ /* 0x004fe40001800000 */
[----:B------:R-:W-:Y:S02]  /*1d20*/  @P1 SEL R5, R25, RZ, P3 ;  /* 0x000000ff19051207 */ /* 0x000fe40001800000 */
[----:B------:R-:W-:Y:S02]  /*1d30*/  @P1 SEL R6, R26, RZ, P3 ;  /* 0x000000ff1a061207 */ /* 0x000fe40001800000 */
[----:B------:R-:W-:-:S05]  /*1d40*/  @P1 SEL R7, R27, RZ, P3 ;  /* 0x000000ff1b071207 */ /* 0x000fca0001800000 */
[----:B------:R-:W-:Y:S01]  /*1d50*/  STG.E.128 desc[UR4][R8.64+0x800], R4 ;  /* 0x0008000408007986 */ /* 0x000fe2000c101d04 */
[----:B------:R-:W-:Y:S05]  /*1d60*/  EXIT ;  /* 0x000000000000794d */ /* 0x000fea0003800000 */
.L_x_0:
[----:B------:R-:W-:-:S00]  /*1d70*/  BRA `(.L_x_0) ;  /* 0xfffffffc00fc7947 */ /* 0x000fc0000383ffff */
[----:B------:R-:W-:-:S00]  /*1d80*/  NOP ;  /* 0x0000000000007918 */ /* 0x000fc00000000000 */
[----:B------:R-:W-:-:S00]  /*1d90*/  NOP ;  /* 0x0000000000007918 */ /* 0x000fc00000000000 */
[----:B------:R-:W-:-:S00]  /*1da0*/  NOP ;  /* 0x0000000000007918 */ /* 0x000fc00000000000 */
[----:B------:R-:W-:-:S00]  /*1db0*/  NOP ;  /* 0x0000000000007918 */ /* 0x000fc00000000000 */
[----:B------:R-:W-:-:S00]  /*1dc0*/  NOP ;  /* 0x0000000000007918 */ /* 0x000fc00000000000 */
[----:B------:R-:W-:-:S00]  /*1dd0*/  NOP ;  /* 0x0000000000007918 */ /* 0x000fc00000000000 */
[----:B------:R-:W-:-:S00]  /*1de0*/  NOP ;  /* 0x0000000000007918 */ /* 0x000fc00000000000 */
[----:B------:R-:W-:-:S00]  /*1df0*/  NOP ;  /* 0x0000000000007918 */ /* 0x000fc00000000000 */
.L_x_1:


//--------------------- .nv.constant0.triton_poi_fused_cat_94 --------------------------
	.section	.nv.constant0.triton_poi_fused_cat_94,"a",@progbits
	.sectionflags	@""
	.align	4
.nv.constant0.triton_poi_fused_cat_94:
	.zero		604
